	.headerflags	@"EF_CUDA_TEXMODE_UNIFIED EF_CUDA_64BIT_ADDRESS EF_CUDA_ACCELERATORS EF_CUDA_SM90 EF_CUDA_VIRTUAL_SM(EF_CUDA_SM90)"
	.elftype	@"ET_EXEC"


//--------------------- .nv.info                  --------------------------
	.section	.nv.info,"",@"SHT_CUDA_INFO"
	.align	4


	//----- nvinfo : EIATTR_REGCOUNT
	.align		4
        /*0000*/ 	.byte	0x04, 0x2f
        /*0002*/ 	.short	(.L_2 - .L_1)
	.align		4
.L_1:
        /*0004*/ 	.word	index@(triton_)
        /*0008*/ 	.word	0x00000049


	//----- nvinfo : EIATTR_MIN_STACK_SIZE
	.align		4
.L_2:
        /*000c*/ 	.byte	0x04, 0x12
        /*000e*/ 	.short	(.L_4 - .L_3)
	.align		4
.L_3:
        /*0010*/ 	.word	index@(triton_)
        /*0014*/ 	.word	0x00000000


	//----- nvinfo : EIATTR_FRAME_SIZE
	.align		4
.L_4:
        /*0018*/ 	.byte	0x04, 0x11
        /*001a*/ 	.short	(.L_6 - .L_5)
	.align		4
.L_5:
        /*001c*/ 	.word	index@(triton_)
        /*0020*/ 	.word	0x00000000


	//----- nvinfo : EIATTR_MIN_STACK_SIZE
	.align		4
.L_6:
        /*0024*/ 	.byte	0x04, 0x12
        /*0026*/ 	.short	(.L_8 - .L_7)
	.align		4
.L_7:
        /*0028*/ 	.word	index@(triton_)
        /*002c*/ 	.word	0x00000000
.L_8:


//--------------------- .nv.info.triton_          --------------------------
	.section	.nv.info.triton_,"",@"SHT_CUDA_INFO"
	.sectionflags	@""
	.align	4


	//----- nvinfo : EIATTR_CUDA_API_VERSION
	.align		4
        /*0000*/ 	.byte	0x04, 0x37
        /*0002*/ 	.short	(.L_10 - .L_9)
.L_9:
        /*0004*/ 	.word	0x0000007c


	//----- nvinfo : EIATTR_KPARAM_INFO
	.align		4
.L_10:
        /*0008*/ 	.byte	0x04, 0x17
        /*000a*/ 	.short	(.L_12 - .L_11)
.L_11:
        /*000c*/ 	.word	0x00000000
        /*0010*/ 	.short	0x0007
        /*0012*/ 	.short	0x0034
        /*0014*/ 	.byte	0x00, 0xf0, 0x11, 0x00


	//----- nvinfo : EIATTR_KPARAM_INFO
	.align		4
.L_12:
        /*0018*/ 	.byte	0x04, 0x17
        /*001a*/ 	.short	(.L_14 - .L_13)
.L_13:
        /*001c*/ 	.word	0x00000000
        /*0020*/ 	.short	0x0006
        /*0022*/ 	.short	0x0030
        /*0024*/ 	.byte	0x00, 0xf0, 0x11, 0x00


	//----- nvinfo : EIATTR_KPARAM_INFO
	.align		4
.L_14:
        /*0028*/ 	.byte	0x04, 0x17
        /*002a*/ 	.short	(.L_16 - .L_15)
.L_15:
        /*002c*/ 	.word	0x00000000
        /*0030*/ 	.short	0x0005
        /*0032*/ 	.short	0x0028
        /*0034*/ 	.byte	0x00, 0xf0, 0x21, 0x00


	//----- nvinfo : EIATTR_KPARAM_INFO
	.align		4
.L_16:
        /*0038*/ 	.byte	0x04, 0x17
        /*003a*/ 	.short	(.L_18 - .L_17)
.L_17:
        /*003c*/ 	.word	0x00000000
        /*0040*/ 	.short	0x0004
        /*0042*/ 	.short	0x0020
        /*0044*/ 	.byte	0x00, 0xf0, 0x21, 0x00


	//----- nvinfo : EIATTR_KPARAM_INFO
	.align		4
.L_18:
        /*0048*/ 	.byte	0x04, 0x17
        /*004a*/ 	.short	(.L_20 - .L_19)
.L_19:
        /*004c*/ 	.word	0x00000000
        /*0050*/ 	.short	0x0003
        /*0052*/ 	.short	0x0018
        /*0054*/ 	.byte	0x00, 0xf0, 0x21, 0x00


	//----- nvinfo : EIATTR_KPARAM_INFO
	.align		4
.L_20:
        /*0058*/ 	.byte	0x04, 0x17
        /*005a*/ 	.short	(.L_22 - .L_21)
.L_21:
        /*005c*/ 	.word	0x00000000
        /*0060*/ 	.short	0x0002
        /*0062*/ 	.short	0x0010
        /*0064*/ 	.byte	0x00, 0xf0, 0x21, 0x00


	//----- nvinfo : EIATTR_KPARAM_INFO
	.align		4
.L_22:
        /*0068*/ 	.byte	0x04, 0x17
        /*006a*/ 	.short	(.L_24 - .L_23)
.L_23:
        /*006c*/ 	.word	0x00000000
        /*0070*/ 	.short	0x0001
        /*0072*/ 	.short	0x0008
        /*0074*/ 	.byte	0x00, 0xf0, 0x21, 0x00


	//----- nvinfo : EIATTR_KPARAM_INFO
	.align		4
.L_24:
        /*0078*/ 	.byte	0x04, 0x17
        /*007a*/ 	.short	(.L_26 - .L_25)
.L_25:
        /*007c*/ 	.word	0x00000000
        /*0080*/ 	.short	0x0000
        /*0082*/ 	.short	0x0000
        /*0084*/ 	.byte	0x00, 0xf0, 0x21, 0x00


	//----- nvinfo : EIATTR_SPARSE_MMA_MASK
	.align		4
.L_26:
        /*0088*/ 	.byte	0x03, 0x50
        /*008a*/ 	.short	0x0000


	//----- nvinfo : EIATTR_MAXREG_COUNT
	.align		4
        /*008c*/ 	.byte	0x03, 0x1b
        /*008e*/ 	.short	0x0080


	//----- nvinfo : EIATTR_COOP_GROUP_MASK_REGIDS
	.align		4
        /*0090*/ 	.byte	0x04, 0x29
        /*0092*/ 	.short	(.L_28 - .L_27)


	//   ....[0]....
.L_27:
        /*0094*/ 	.word	0xffffffff


	//   ....[1]....
        /*0098*/ 	.word	0xffffffff


	//   ....[2]....
        /*009c*/ 	.word	0xffffffff


	//   ....[3]....
        /*00a0*/ 	.word	0xffffffff


	//   ....[4]....
        /*00a4*/ 	.word	0xffffffff


	//   ....[5]....
        /*00a8*/ 	.word	0xffffffff


	//----- nvinfo : EIATTR_COOP_GROUP_INSTR_OFFSETS
	.align		4
.L_28:
        /*00ac*/ 	.byte	0x04, 0x28
        /*00ae*/ 	.short	(.L_30 - .L_29)


	//   ....[0]....
.L_29:
        /*00b0*/ 	.word	0x00001bb0


	//   ....[1]....
        /*00b4*/ 	.word	0x00001c20


	//   ....[2]....
        /*00b8*/ 	.word	0x00001d30


	//   ....[3]....
        /*00bc*/ 	.word	0x00001d60


	//   ....[4]....
        /*00c0*/ 	.word	0x00001e50


	//   ....[5]....
        /*00c4*/ 	.word	0x00001e90


	//----- nvinfo : EIATTR_EXIT_INSTR_OFFSETS
	.align		4
.L_30:
        /*00c8*/ 	.byte	0x04, 0x1c
        /*00ca*/ 	.short	(.L_32 - .L_31)


	//   ....[0]....
.L_31:
        /*00cc*/ 	.word	0x000027e0


	//----- nvinfo : EIATTR_MAX_THREADS
	.align		4
.L_32:
        /*00d0*/ 	.byte	0x04, 0x05
        /*00d2*/ 	.short	(.L_34 - .L_33)
.L_33:
        /*00d4*/ 	.word	0x00000200
        /*00d8*/ 	.word	0x00000001
        /*00dc*/ 	.word	0x00000001


	//----- nvinfo : EIATTR_CBANK_PARAM_SIZE
	.align		4
.L_34:
        /*00e0*/ 	.byte	0x03, 0x19
        /*00e2*/ 	.short	0x0038


	//----- nvinfo : EIATTR_PARAM_CBANK
	.align		4
        /*00e4*/ 	.byte	0x04, 0x0a
        /*00e6*/ 	.short	(.L_36 - .L_35)
	.align		4
.L_35:
        /*00e8*/ 	.word	index@(.nv.constant0.triton_)
        /*00ec*/ 	.short	0x0210
        /*00ee*/ 	.short	0x0038


	//----- nvinfo : EIATTR_SW_WAR
	.align		4
.L_36:
        /*00f0*/ 	.byte	0x04, 0x36
        /*00f2*/ 	.short	(.L_38 - .L_37)
.L_37:
        /*00f4*/ 	.word	0x00000008
.L_38:


//--------------------- .nv.callgraph             --------------------------
	.section	.nv.callgraph,"",@"SHT_CUDA_CALLGRAPH"
	.align	4
	.sectionentsize	8
	.align		4
        /*0000*/ 	.word	0x00000000
	.align		4
        /*0004*/ 	.word	0xffffffff
	.align		4
        /*0008*/ 	.word	0x00000000
	.align		4
        /*000c*/ 	.word	0xfffffffe
	.align		4
        /*0010*/ 	.word	0x00000000
	.align		4
        /*0014*/ 	.word	0xfffffffd
	.align		4
        /*0018*/ 	.word	0x00000000
	.align		4
        /*001c*/ 	.word	0xfffffffc


//--------------------- .nv.constant4             --------------------------
	.section	.nv.constant4,"a",@progbits
	.align	8
	.align		8
.nv.constant4:
        /*0000*/ 	.dword	_$_str


//--------------------- .text.triton_             --------------------------
	.section	.text.triton_,"ax",@progbits
	.align	128
        .global         triton_
        .type           triton_,@function
        .size           triton_,(.L_x_4 - triton_)
        .other          triton_,@"STO_CUDA_ENTRY STV_DEFAULT"
triton_:
.text.triton_:
[----:B------:R-:W0:Y:S02]  /*0000*/  LDC R1, c[0x0][0x28] ;  /* 0x00000a00ff017b82 */ /* 0x000e240000000800 */
[----:B------:R-:W1:Y:S01]  /*0010*/  S2R R4, SR_TID.X ;  /* 0x0000000000047919 */ /* 0x000e620000002100 */
[----:B------:R-:W-:Y:S01]  /*0020*/  ULDC.64 UR6, c[0x0][0x228] ;  /* 0x00008a0000067ab9 */ /* 0x000fe20000000a00 */
[----:B------:R-:W-:Y:S01]  /*0030*/  ULDC.64 UR8, c[0x0][0x220] ;  /* 0x0000880000087ab9 */ /* 0x000fe20000000a00 */
[----:B------:R-:W-:Y:S01]  /*0040*/  ULDC.64 UR4, c[0x0][0x230] ;  /* 0x00008c0000047ab9 */ /* 0x000fe20000000a00 */
[----:B------:R-:W2:Y:S01]  /*0050*/  S2R R5, SR_CTAID.X ;  /* 0x0000000000057919 */ /* 0x000ea20000002500 */
[----:B------:R-:W-:Y:S01]  /*0060*/  HFMA2.MMA R56, -RZ, RZ, 0, 0 ;  /* 0x00000000ff387435 */ /* 0x000fe200000001ff */
[----:B------:R-:W-:Y:S02]  /*0070*/  CS2R R32, SRZ ;  /* 0x0000000000207805 */ /* 0x000fe4000001ff00 */
[----:B------:R-:W-:Y:S02]  /*0080*/  CS2R R34, SRZ ;  /* 0x0000000000227805 */ /* 0x000fe4000001ff00 */
[----:B------:R-:W-:-:S02]  /*0090*/  CS2R R36, SRZ ;  /* 0x0000000000247805 */ /* 0x000fc4000001ff00 */
[----:B------:R-:W-:Y:S02]  /*00a0*/  CS2R R38, SRZ ;  /* 0x0000000000267805 */ /* 0x000fe4000001ff00 */
[----:B------:R-:W-:Y:S02]  /*00b0*/  CS2R R40, SRZ ;  /* 0x0000000000287805 */ /* 0x000fe4000001ff00 */
[----:B------:R-:W-:Y:S02]  /*00c0*/  CS2R R42, SRZ ;  /* 0x00000000002a7805 */ /* 0x000fe4000001ff00 */
[----:B------:R-:W-:Y:S02]  /*00d0*/  CS2R R44, SRZ ;  /* 0x00000000002c7805 */ /* 0x000fe4000001ff00 */
[----:B------:R-:W-:Y:S02]  /*00e0*/  CS2R R46, SRZ ;  /* 0x00000000002e7805 */ /* 0x000fe4000001ff00 */
[----:B------:R-:W-:-:S02]  /*00f0*/  CS2R R48, SRZ ;  /* 0x0000000000307805 */ /* 0x000fc4000001ff00 */
[----:B------:R-:W-:Y:S02]  /*0100*/  CS2R R50, SRZ ;  /* 0x0000000000327805 */ /* 0x000fe4000001ff00 */
[----:B------:R-:W-:Y:S02]  /*0110*/  CS2R R52, SRZ ;  /* 0x0000000000347805 */ /* 0x000fe4000001ff00 */
[----:B------:R-:W-:Y:S02]  /*0120*/  CS2R R54, SRZ ;  /* 0x0000000000367805 */ /* 0x000fe4000001ff00 */
[C---:B-1----:R-:W-:Y:S02]  /*0130*/  LOP3.LUT R2, R4.reuse, 0x7, RZ, 0xc0, !PT ;  /* 0x0000000704027812 */ /* 0x042fe400078ec0ff */
[----:B------:R-:W-:Y:S02]  /*0140*/  SHF.R.U32.HI R0, RZ, 0x3, R4 ;  /* 0x00000003ff007819 */ /* 0x000fe40000011604 */
[----:B------:R-:W-:Y:S01]  /*0150*/  SHF.L.U32 R4, R4, 0x3, RZ ;  /* 0x0000000304047819 */ /* 0x000fe200000006ff */
[----:B------:R-:W-:Y:S01]  /*0160*/  IMAD.WIDE.U32 R2, R2, 0x10, RZ ;  /* 0x0000001002027825 */ /* 0x000fe200078e00ff */
[----:B------:R-:W-:-:S02]  /*0170*/  SGXT.U32 R0, R0, 0x6 ;  /* 0x000000060000781a */ /* 0x000fc40000000000 */
[----:B------:R-:W-:Y:S02]  /*0180*/  LOP3.LUT R30, R2, 0x3000, RZ, 0xfc, !PT ;  /* 0x00003000021e7812 */ /* 0x000fe400078efcff */
[----:B--2---:R-:W-:Y:S02]  /*0190*/  LEA R5, R5, R0, 0x6 ;  /* 0x0000000005057211 */ /* 0x004fe400078e30ff */
[----:B------:R-:W-:Y:S02]  /*01a0*/  LOP3.LUT R0, R4, 0x38, RZ, 0xc0, !PT ;  /* 0x0000003804007812 */ /* 0x000fe400078ec0ff */
[----:B------:R-:W-:Y:S02]  /*01b0*/  IADD3 R28, P1, R30, UR6, RZ ;  /* 0x000000061e1c7c10 */ /* 0x000fe4000ff3e0ff */
[----:B------:R-:W-:Y:S01]  /*01c0*/  IADD3 R30, P2, R30, UR8, RZ ;  /* 0x000000081e1e7c10 */ /* 0x000fe2000ff5e0ff */
[----:B------:R-:W-:Y:S01]  /*01d0*/  IMAD R0, R5, 0xc00, R0 ;  /* 0x00000c0005007824 */ /* 0x000fe200078e0200 */
[----:B------:R-:W-:-:S02]  /*01e0*/  IADD3 R26, P0, R2, UR4, RZ ;  /* 0x00000004021a7c10 */ /* 0x000fc4000ff1e0ff */
[----:B------:R-:W-:Y:S02]  /*01f0*/  IADD3.X R29, R3, UR7, RZ, P1, !PT ;  /* 0x00000007031d7c10 */ /* 0x000fe40008ffe4ff */
[----:B------:R-:W-:Y:S02]  /*0200*/  IADD3.X R31, R3, UR9, RZ, P2, !PT ;  /* 0x00000009031f7c10 */ /* 0x000fe400097fe4ff */
[----:B------:R-:W-:Y:S01]  /*0210*/  IADD3.X R27, R3, UR5, RZ, P0, !PT ;  /* 0x00000005031b7c10 */ /* 0x000fe200087fe4ff */
[----:B------:R-:W-:-:S06]  /*0220*/  ULDC.64 UR4, c[0x0][0x208] ;  /* 0x0000820000047ab9 */ /* 0x000fcc0000000a00 */
.L_x_1:
[----:B------:R-:W1:Y:S01]  /*0230*/  LDC.64 R24, c[0x0][0x210] ;  /* 0x00008400ff187b82 */ /* 0x000e620000000a00 */
[----:B------:R-:W2:Y:S04]  /*0240*/  LDG.E.EL.128 R8, desc[UR4][R28.64] ;  /* 0x000000041c087981 */ /* 0x000ea8000c2e1d00 */
[----:B------:R-:W3:Y:S03]  /*0250*/  LDG.E.EL.128 R4, desc[UR4][R30.64] ;  /* 0x000000041e047981 */ /* 0x000ee6000c2e1d00 */
[----:B------:R-:W4:Y:S01]  /*0260*/  LDC.64 R20, c[0x0][0x218] ;  /* 0x00008600ff147b82 */ /* 0x000f220000000a00 */
[----:B------:R-:W-:Y:S01]  /*0270*/  IADD3 R23, R0, R33, RZ ;  /* 0x0000002100177210 */ /* 0x000fe20007ffe0ff */
[----:B------:R-:W5:Y:S04]  /*0280*/  LDG.E.EL.128 R12, desc[UR4][R26.64] ;  /* 0x000000041a0c7981 */ /* 0x000f68000c2e1d00 */
[----:B-1----:R-:W-:-:S05]  /*0290*/  IMAD.WIDE R2, R23, 0x2, R24 ;  /* 0x0000000217027825 */ /* 0x002fca00078e0218 */
[----:B------:R-:W5:Y:S01]  /*02a0*/  LDG.E.EF.128 R16, desc[UR4][R2.64] ;  /* 0x0000000402107981 */ /* 0x000f62000c0e1d00 */
[----:B----4-:R-:W-:-:S06]  /*02b0*/  IMAD.WIDE R20, R23, 0x2, R20 ;  /* 0x0000000217147825 */ /* 0x010fcc00078e0214 */
[----:B------:R-:W4:Y:S01]  /*02c0*/  LDG.E.EF.128 R20, desc[UR4][R20.64] ;  /* 0x0000000414147981 */ /* 0x000f22000c0e1d00 */
[----:B------:R-:W-:Y:S02]  /*02d0*/  ISETP.NE.AND P0, PT, R33, RZ, PT ;  /* 0x000000ff2100720c */ /* 0x000fe40003f05270 */
[----:B--2---:R-:W-:Y:S01]  /*02e0*/  SHF.L.U32 R58, R8, 0x10, RZ ;  /* 0x00000010083a7819 */ /* 0x004fe200000006ff */
[C---:B---3--:R-:W-:Y:S01]  /*02f0*/  IMAD.U32 R57, R4.reuse, 0x10000, RZ ;  /* 0x0001000004397824 */ /* 0x048fe200078e00ff */
[----:B------:R-:W-:Y:S02]  /*0300*/  PRMT R8, R5, 0x7632, R8 ;  /* 0x0000763205087816 */ /* 0x000fe40000000008 */
[----:B------:R-:W-:Y:S01]  /*0310*/  PRMT R4, R4, 0x7632, R4 ;  /* 0x0000763204047816 */ /* 0x000fe20000000004 */
[--C-:B------:R-:W-:Y:S01]  /*0320*/  FADD R64, R57, R58.reuse ;  /* 0x0000003a39407221 */ /* 0x100fe20000000000 */
[----:B------:R-:W-:Y:S02]  /*0330*/  PRMT R57, R8, 0x7632, R57 ;  /* 0x0000763208397816 */ /* 0x000fe40000000039 */
[----:B------:R-:W-:-:S02]  /*0340*/  PRMT R58, R9, 0x7632, R58 ;  /* 0x00007632093a7816 */ /* 0x000fc4000000003a */
[----:B------:R-:W-:Y:S02]  /*0350*/  SHF.L.U32 R60, R9, 0x10, RZ ;  /* 0x00000010093c7819 */ /* 0x000fe400000006ff */
[----:B------:R-:W-:Y:S02]  /*0360*/  SHF.L.U32 R9, R6, 0x10, RZ ;  /* 0x0000001006097819 */ /* 0x000fe400000006ff */
[----:B------:R-:W-:Y:S01]  /*0370*/  SHF.L.U32 R62, R10, 0x10, RZ ;  /* 0x000000100a3e7819 */ /* 0x000fe200000006ff */
[----:B------:R-:W-:Y:S01]  /*0380*/  IMAD.U32 R4, R4, 0x10000, RZ ;  /* 0x0001000004047824 */ /* 0x000fe200078e00ff */
[----:B------:R-:W-:Y:S02]  /*0390*/  SHF.L.U32 R5, R5, 0x10, RZ ;  /* 0x0000001005057819 */ /* 0x000fe400000006ff */
[----:B------:R-:W-:Y:S02]  /*03a0*/  SHF.L.U32 R57, R57, 0x10, RZ ;  /* 0x0000001039397819 */ /* 0x000fe400000006ff */
[----:B------:R-:W-:-:S02]  /*03b0*/  PRMT R6, R6, 0x7632, R6 ;  /* 0x0000763206067816 */ /* 0x000fc40000000006 */
[----:B------:R-:W-:Y:S01]  /*03c0*/  PRMT R10, R10, 0x7632, R10 ;  /* 0x000076320a0a7816 */ /* 0x000fe2000000000a */
[----:B------:R-:W-:Y:S01]  /*03d0*/  FADD R62, R9, R62 ;  /* 0x0000003e093e7221 */ /* 0x000fe20000000000 */
[----:B------:R-:W-:Y:S01]  /*03e0*/  SHF.L.U32 R8, R8, 0x10, RZ ;  /* 0x0000001008087819 */ /* 0x000fe200000006ff */
[----:B------:R-:W-:Y:S01]  /*03f0*/  FADD R60, R5, R60 ;  /* 0x0000003c053c7221 */ /* 0x000fe20000000000 */
[----:B------:R-:W-:Y:S01]  /*0400*/  SHF.L.U32 R59, R58, 0x10, RZ ;  /* 0x000000103a3b7819 */ /* 0x000fe200000006ff */
[----:B------:R-:W-:Y:S01]  /*0410*/  FADD R61, R4, R57 ;  /* 0x00000039043d7221 */ /* 0x000fe20000000000 */
[----:B------:R-:W-:Y:S01]  /*0420*/  SHF.L.U32 R9, R11, 0x10, RZ ;  /* 0x000000100b097819 */ /* 0x000fe200000006ff */
[----:B------:R-:W-:Y:S01]  /*0430*/  IMAD.U32 R4, R7, 0x10000, RZ ;  /* 0x0001000007047824 */ /* 0x000fe200078e00ff */
[----:B------:R-:W-:Y:S02]  /*0440*/  SHF.L.U32 R6, R6, 0x10, RZ ;  /* 0x0000001006067819 */ /* 0x000fe400000006ff */
[----:B------:R-:W-:-:S02]  /*0450*/  SHF.L.U32 R5, R10, 0x10, RZ ;  /* 0x000000100a057819 */ /* 0x000fc400000006ff */
[----:B------:R-:W-:Y:S02]  /*0460*/  PRMT R7, R7, 0x7632, R7 ;  /* 0x0000763207077816 */ /* 0x000fe40000000007 */
[----:B------:R-:W-:Y:S01]  /*0470*/  PRMT R11, R11, 0x7632, R11 ;  /* 0x000076320b0b7816 */ /* 0x000fe2000000000b */
[----:B------:R-:W-:Y:S01]  /*0480*/  FADD R59, R8, R59 ;  /* 0x0000003b083b7221 */ /* 0x000fe20000000000 */
[----:B-----5:R-:W-:Y:S01]  /*0490*/  SHF.L.U32 R57, R15, 0x10, RZ ;  /* 0x000000100f397819 */ /* 0x020fe200000006ff */
[----:B------:R-:W-:Y:S01]  /*04a0*/  FADD R10, R4, R9 ;  /* 0x00000009040a7221 */ /* 0x000fe20000000000 */
[----:B------:R-:W-:Y:S02]  /*04b0*/  IMAD.U32 R8, R19, 0x10000, RZ ;  /* 0x0001000013087824 */ /* 0x000fe400078e00ff */
[----:B------:R-:W-:Y:S01]  /*04c0*/  FADD R63, R6, R5 ;  /* 0x00000005063f7221 */ /* 0x000fe20000000000 */
[----:B------:R-:W-:Y:S02]  /*04d0*/  SHF.L.U32 R4, R7, 0x10, RZ ;  /* 0x0000001007047819 */ /* 0x000fe400000006ff */
[----:B------:R-:W-:-:S02]  /*04e0*/  SHF.L.U32 R11, R11, 0x10, RZ ;  /* 0x000000100b0b7819 */ /* 0x000fc400000006ff */
[----:B------:R-:W-:Y:S02]  /*04f0*/  SHF.L.U32 R6, R12, 0x10, RZ ;  /* 0x000000100c067819 */ /* 0x000fe400000006ff */
[----:B------:R-:W-:Y:S01]  /*0500*/  SHF.L.U32 R5, R16, 0x10, RZ ;  /* 0x0000001010057819 */ /* 0x000fe200000006ff */
[----:B------:R-:W-:Y:S01]  /*0510*/  FADD R8, R8, R57 ;  /* 0x0000003908087221 */ /* 0x000fe20000000000 */
[----:B----4-:R-:W-:Y:S02]  /*0520*/  IMAD.U32 R7, R23, 0x10000, RZ ;  /* 0x0001000017077824 */ /* 0x010fe400078e00ff */
[----:B------:R-:W-:Y:S01]  /*0530*/  FADD R57, R4, R11 ;  /* 0x0000000b04397221 */ /* 0x000fe20000000000 */
[----:B------:R-:W-:Y:S01]  /*0540*/  SHF.L.U32 R9, R13, 0x10, RZ ;  /* 0x000000100d097819 */ /* 0x000fe200000006ff */
[----:B------:R-:W-:Y:S01]  /*0550*/  FADD R66, R5, R6 ;  /* 0x0000000605427221 */ /* 0x000fe20000000000 */
[----:B------:R-:W-:Y:S02]  /*0560*/  SHF.L.U32 R4, R17, 0x10, RZ ;  /* 0x0000001011047819 */ /* 0x000fe400000006ff */
[----:B------:R-:W-:-:S02]  /*0570*/  PRMT R15, R15, 0x7632, R15 ;  /* 0x000076320f0f7816 */ /* 0x000fc4000000000f */
[----:B------:R-:W-:Y:S02]  /*0580*/  PRMT R19, R19, 0x7632, R19 ;  /* 0x0000763213137816 */ /* 0x000fe40000000013 */
[----:B------:R-:W-:Y:S02]  /*0590*/  SHF.L.U32 R11, R14, 0x10, RZ ;  /* 0x000000100e0b7819 */ /* 0x000fe400000006ff */
[----:B------:R-:W-:Y:S02]  /*05a0*/  SHF.L.U32 R6, R18, 0x10, RZ ;  /* 0x0000001012067819 */ /* 0x000fe400000006ff */
[----:B------:R-:W-:Y:S02]  /*05b0*/  PRMT R13, R13, 0x7632, R13 ;  /* 0x000076320d0d7816 */ /* 0x000fe4000000000d */
[----:B------:R-:W-:Y:S01]  /*05c0*/  PRMT R17, R17, 0x7632, R17 ;  /* 0x0000763211117816 */ /* 0x000fe20000000011 */
[----:B------:R-:W-:Y:S01]  /*05d0*/  FFMA R7, R10, R8, R7 ;  /* 0x000000080a077223 */ /* 0x000fe20000000007 */
[----:B------:R-:W-:-:S02]  /*05e0*/  PRMT R12, R12, 0x7632, R12 ;  /* 0x000076320c0c7816 */ /* 0x000fc4000000000c */
[----:B------:R-:W-:Y:S02]  /*05f0*/  PRMT R14, R14, 0x7632, R14 ;  /* 0x000076320e0e7816 */ /* 0x000fe4000000000e */
[----:B------:R-:W-:Y:S02]  /*0600*/  PRMT R16, R16, 0x7632, R16 ;  /* 0x0000763210107816 */ /* 0x000fe40000000010 */
[----:B------:R-:W-:Y:S01]  /*0610*/  PRMT R18, R18, 0x7632, R18 ;  /* 0x0000763212127816 */ /* 0x000fe20000000012 */
[----:B------:R-:W-:Y:S01]  /*0620*/  IMAD.U32 R19, R19, 0x10000, RZ ;  /* 0x0001000013137824 */ /* 0x000fe200078e00ff */
[----:B------:R-:W-:Y:S01]  /*0630*/  SHF.L.U32 R10, R15, 0x10, RZ ;  /* 0x000000100f0a7819 */ /* 0x000fe200000006ff */
[----:B------:R-:W-:Y:S01]  /*0640*/  IMAD.U32 R5, R20, 0x10000, RZ ;  /* 0x0001000014057824 */ /* 0x000fe200078e00ff */
[----:B------:R-:W-:Y:S01]  /*0650*/  SHF.L.U32 R8, R13, 0x10, RZ ;  /* 0x000000100d087819 */ /* 0x000fe200000006ff */
[----:B------:R-:W-:Y:S01]  /*0660*/  FADD R65, R6, R11 ;  /* 0x0000000b06417221 */ /* 0x000fe20000000000 */
[----:B------:R-:W-:Y:S01]  /*0670*/  SHF.L.U32 R17, R17, 0x10, RZ ;  /* 0x0000001011117819 */ /* 0x000fe200000006ff */
[----:B------:R-:W-:Y:S01]  /*0680*/  FADD R58, R4, R9 ;  /* 0x00000009043a7221 */ /* 0x000fe20000000000 */
[----:B------:R-:W-:-:S02]  /*0690*/  PRMT R23, R23, 0x7632, R23 ;  /* 0x0000763217177816 */ /* 0x000fc40000000017 */
[----:B------:R-:W-:Y:S02]  /*06a0*/  PRMT R20, R20, 0x7632, R20 ;  /* 0x0000763214147816 */ /* 0x000fe40000000014 */
[----:B------:R-:W-:Y:S02]  /*06b0*/  PRMT R6, R22, 0x7632, R6 ;  /* 0x0000763216067816 */ /* 0x000fe40000000006 */
[----:B------:R-:W-:Y:S02]  /*06c0*/  SHF.L.U32 R15, R14, 0x10, RZ ;  /* 0x000000100e0f7819 */ /* 0x000fe400000006ff */
[----:B------:R-:W-:Y:S02]  /*06d0*/  SHF.L.U32 R18, R18, 0x10, RZ ;  /* 0x0000001012127819 */ /* 0x000fe400000006ff */
[----:B------:R-:W-:Y:S02]  /*06e0*/  SHF.L.U32 R13, R12, 0x10, RZ ;  /* 0x000000100c0d7819 */ /* 0x000fe400000006ff */
[----:B------:R-:W-:Y:S01]  /*06f0*/  SHF.L.U32 R16, R16, 0x10, RZ ;  /* 0x0000001010107819 */ /* 0x000fe200000006ff */
[----:B------:R-:W-:Y:S01]  /*0700*/  FADD R19, R19, R10 ;  /* 0x0000000a13137221 */ /* 0x000fe20000000000 */
[----:B------:R-:W-:Y:S01]  /*0710*/  PRMT R4, R21, 0x7632, R4 ;  /* 0x0000763215047816 */ /* 0x000fe20000000004 */
[----:B------:R-:W-:Y:S01]  /*0720*/  FADD R10, R17, R8 ;  /* 0x00000008110a7221 */ /* 0x000fe20000000000 */
[----:B------:R-:W-:Y:S01]  /*0730*/  SHF.L.U32 R9, R22, 0x10, RZ ;  /* 0x0000001016097819 */ /* 0x000fe200000006ff */
[----:B------:R-:W-:Y:S01]  /*0740*/  FADD R15, R18, R15 ;  /* 0x0000000f120f7221 */ /* 0x000fe20000000000 */
[----:B------:R-:W-:Y:S01]  /*0750*/  SHF.L.U32 R11, R21, 0x10, RZ ;  /* 0x00000010150b7819 */ /* 0x000fe200000006ff */
[----:B------:R-:W-:Y:S01]  /*0760*/  IMAD.U32 R6, R6, 0x10000, RZ ;  /* 0x0001000006067824 */ /* 0x000fe200078e00ff */
[----:B------:R-:W-:Y:S01]  /*0770*/  SHF.L.U32 R8, R23, 0x10, RZ ;  /* 0x0000001017087819 */ /* 0x000fe200000006ff */
[----:B------:R-:W-:Y:S01]  /*0780*/  FADD R13, R16, R13 ;  /* 0x0000000d100d7221 */ /* 0x000fe20000000000 */
[----:B------:R-:W-:-:S02]  /*0790*/  SHF.L.U32 R20, R20, 0x10, RZ ;  /* 0x0000001014147819 */ /* 0x000fc400000006ff */
[----:B------:R-:W-:Y:S01]  /*07a0*/  SHF.L.U32 R4, R4, 0x10, RZ ;  /* 0x0000001004047819 */ /* 0x000fe200000006ff */
[----:B------:R-:W-:Y:S01]  /*07b0*/  FFMA R5, R64, R66, R5 ;  /* 0x0000004240057223 */ /* 0x000fe20000000005 */
[----:B------:R-:W-:Y:S01]  /*07c0*/  FFMA R9, R62, R65, R9 ;  /* 0x000000413e097223 */ /* 0x000fe20000000009 */
[----:B------:R-:W-:Y:S01]  /*07d0*/  FFMA R11, R60, R58, R11 ;  /* 0x0000003a3c0b7223 */ /* 0x000fe2000000000b */
[----:B------:R-:W-:Y:S01]  /*07e0*/  FFMA R8, R57, R19, R8 ;  /* 0x0000001339087223 */ /* 0x000fe20000000008 */
[----:B------:R-:W-:Y:S01]  /*07f0*/  FFMA R6, R63, R15, R6 ;  /* 0x0000000f3f067223 */ /* 0x000fe20000000006 */
[----:B------:R-:W-:Y:S01]  /*0800*/  FFMA R70, R61, R13, R20 ;  /* 0x0000000d3d467223 */ /* 0x000fe20000000014 */
[----:B------:R-:W-:Y:S01]  /*0810*/  FFMA R10, R59, R10, R4 ;  /* 0x0000000a3b0a7223 */ /* 0x000fe20000000004 */
[----:B------:R-:W-:Y:S02]  /*0820*/  MOV R12, 0x3f800000 ;  /* 0x3f800000000c7802 */ /* 0x000fe40000000f00 */
[----:B------:R-:W-:-:S02]  /*0830*/  CS2R R64, SRZ ;  /* 0x0000000000407805 */ /* 0x000fc4000001ff00 */
[----:B------:R-:W-:Y:S02]  /*0840*/  CS2R R66, SRZ ;  /* 0x0000000000427805 */ /* 0x000fe4000001ff00 */
[----:B------:R-:W-:Y:S02]  /*0850*/  CS2R R62, SRZ ;  /* 0x00000000003e7805 */ /* 0x000fe4000001ff00 */
[----:B------:R-:W-:Y:S01]  /*0860*/  MOV R61, RZ ;  /* 0x000000ff003d7202 */ /* 0x000fe20000000f00 */
[----:B------:R-:W-:Y:S01]  /*0870*/  IMAD.MOV.U32 R13, RZ, RZ, 0x3f800000 ;  /* 0x3f800000ff0d7424 */ /* 0x000fe200078e00ff */
[----:B------:R-:W-:Y:S01]  /*0880*/  MOV R59, RZ ;  /* 0x000000ff003b7202 */ /* 0x000fe20000000f00 */
[----:B------:R-:W-:Y:S01]  /*0890*/  IMAD.MOV.U32 R18, RZ, RZ, 0x3f800000 ;  /* 0x3f800000ff127424 */ /* 0x000fe200078e00ff */
[----:B------:R-:W-:Y:S01]  /*08a0*/  MOV R14, 0x3f800000 ;  /* 0x3f800000000e7802 */ /* 0x000fe20000000f00 */
[----:B------:R-:W-:Y:S01]  /*08b0*/  IMAD.MOV.U32 R21, RZ, RZ, R10 ;  /* 0x000000ffff157224 */ /* 0x000fe200078e000a */
[----:B------:R-:W-:-:S02]  /*08c0*/  MOV R20, 0x3f800000 ;  /* 0x3f80000000147802 */ /* 0x000fc40000000f00 */
[----:B------:R-:W-:Y:S02]  /*08d0*/  MOV R15, 0x3f800000 ;  /* 0x3f800000000f7802 */ /* 0x000fe40000000f00 */
[----:B------:R-:W-:Y:S02]  /*08e0*/  MOV R17, 0x3f800000 ;  /* 0x3f80000000117802 */ /* 0x000fe40000000f00 */
[----:B------:R-:W-:Y:S02]  /*08f0*/  MOV R19, 0x3f800000 ;  /* 0x3f80000000137802 */ /* 0x000fe40000000f00 */
[----:B------:R-:W-:Y:S02]  /*0900*/  MOV R22, R11 ;  /* 0x0000000b00167202 */ /* 0x000fe40000000f00 */
[----:B------:R-:W-:Y:S02]  /*0910*/  MOV R60, R9 ;  /* 0x00000009003c7202 */ /* 0x000fe40000000f00 */
[----:B------:R-:W-:-:S02]  /*0920*/  MOV R58, R7 ;  /* 0x00000007003a7202 */ /* 0x000fc40000000f00 */
[----:B------:R-:W-:Y:S02]  /*0930*/  MOV R16, R5 ;  /* 0x0000000500107202 */ /* 0x000fe40000000f00 */
[----:B------:R-:W-:Y:S02]  /*0940*/  MOV R69, R70 ;  /* 0x0000004600457202 */ /* 0x000fe40000000f00 */
[----:B------:R-:W-:Y:S02]  /*0950*/  MOV R57, R6 ;  /* 0x0000000600397202 */ /* 0x000fe40000000f00 */
[----:B------:R-:W-:Y:S01]  /*0960*/  MOV R23, R8 ;  /* 0x0000000800177202 */ /* 0x000fe20000000f00 */
[----:B------:R-:W-:Y:S06]  /*0970*/  @!P0 BRA `(.L_x_0) ;  /* 0x0000000400c08947 */ /* 0x000fec0003800000 */
[----:B------:R-:W-:Y:S01]  /*0980*/  FADD R12, R32, 1 ;  /* 0x3f800000200c7421 */ /* 0x000fe20000000000 */
[----:B------:R-:W-:Y:S01]  /*0990*/  FADD R68, R5, -R56 ;  /* 0x8000003805447221 */ /* 0x000fe20000000000 */
[----:B------:R-:W-:Y:S01]  /*09a0*/  FADD R14, R35, 1 ;  /* 0x3f800000230e7421 */ /* 0x000fe20000000000 */
[----:B------:R-:W-:Y:S01]  /*09b0*/  FADD R20, R36, 1 ;  /* 0x3f80000024147421 */ /* 0x000fe20000000000 */
[C---:B------:R-:W-:Y:S01]  /*09c0*/  FMUL R13, R12.reuse, 0.25 ;  /* 0x3e8000000c0d7820 */ /* 0x040fe20000400000 */
[----:B------:R-:W-:Y:S01]  /*09d0*/  FSETP.GEU.AND P1, PT, |R12|, 1.175494350822287508e-38, PT ;  /* 0x008000000c00780b */ /* 0x000fe20003f2e200 */
[----:B------:R-:W-:Y:S01]  /*09e0*/  FMUL R23, R14, 0.25 ;  /* 0x3e8000000e177820 */ /* 0x000fe20000400000 */
[----:B------:R-:W-:Y:S01]  /*09f0*/  FSETP.GT.AND P0, PT, |R12|, 8.50705917302346158658e+37, PT ;  /* 0x7e8000000c00780b */ /* 0x000fe20003f04200 */
[----:B------:R-:W-:Y:S01]  /*0a00*/  FADD R19, R39, 1 ;  /* 0x3f80000027137421 */ /* 0x000fe20000000000 */
[----:B------:R-:W-:Y:S01]  /*0a10*/  FSETP.GEU.AND P6, PT, |R14|, 1.175494350822287508e-38, PT ;  /* 0x008000000e00780b */ /* 0x000fe20003fce200 */
[----:B------:R-:W-:Y:S01]  /*0a20*/  FADD R39, R70, -R49 ;  /* 0x8000003146277221 */ /* 0x000fe20000000000 */
[----:B------:R-:W-:Y:S01]  /*0a30*/  FSEL R4, R13, R12, P0 ;  /* 0x0000000c0d047208 */ /* 0x000fe20000000000 */
[----:B------:R-:W-:Y:S01]  /*0a40*/  FMUL R13, R68, 0.25 ;  /* 0x3e800000440d7820 */ /* 0x000fe20000400000 */
[----:B------:R-:W-:Y:S01]  /*0a50*/  FSETP.GT.AND P2, PT, |R14|, 8.50705917302346158658e+37, PT ;  /* 0x7e8000000e00780b */ /* 0x000fe20003f44200 */
[----:B------:R-:W-:Y:S01]  /*0a60*/  FADD R17, R38, 1 ;  /* 0x3f80000026117421 */ /* 0x000fe20000000000 */
[----:B------:R-:W-:Y:S01]  /*0a70*/  FSETP.GEU.AND P3, PT, |R20|, 1.175494350822287508e-38, PT ;  /* 0x008000001400780b */ /* 0x000fe20003f6e200 */
[----:B------:R-:W-:Y:S01]  /*0a80*/  FMUL R32, R39, 0.25 ;  /* 0x3e80000027207820 */ /* 0x000fe20000400000 */
[----:B------:R-:W-:Y:S01]  /*0a90*/  FSEL R16, R13, R68, P0 ;  /* 0x000000440d107208 */ /* 0x000fe20000000000 */
[----:B------:R-:W-:Y:S01]  /*0aa0*/  @!P1 FMUL R4, R4, 16777216 ;  /* 0x4b80000004049820 */ /* 0x000fe20000400000 */
[----:B------:R-:W-:Y:S01]  /*0ab0*/  FADD R13, R34, 1 ;  /* 0x3f800000220d7421 */ /* 0x000fe20000000000 */
[----:B------:R-:W-:Y:S01]  /*0ac0*/  FADD R34, R11, -R50 ;  /* 0x800000320b227221 */ /* 0x000fe20000000000 */
[----:B------:R-:W-:Y:S01]  /*0ad0*/  FSEL R23, R23, R14, P2 ;  /* 0x0000000e17177208 */ /* 0x000fe20001000000 */
[----:B------:R1:W2:Y:S01]  /*0ae0*/  MUFU.RCP R15, R4 ;  /* 0x00000004000f7308 */ /* 0x0002a20000001000 */
[----:B------:R-:W-:Y:S01]  /*0af0*/  @!P1 FMUL R16, R16, 16777216 ;  /* 0x4b80000010109820 */ /* 0x000fe20000400000 */
[C---:B------:R-:W-:Y:S01]  /*0b00*/  FSETP.GEU.AND P0, PT, |R13|.reuse, 1.175494350822287508e-38, PT ;  /* 0x008000000d00780b */ /* 0x040fe20003f0e200 */
[----:B------:R-:W-:Y:S01]  /*0b10*/  FMUL R57, R20, 0.25 ;  /* 0x3e80000014397820 */ /* 0x000fe20000400000 */
[----:B------:R-:W-:Y:S01]  /*0b20*/  FSETP.GT.AND P1, PT, |R13|, 8.50705917302346158658e+37, PT ;  /* 0x7e8000000d00780b */ /* 0x000fe20003f24200 */
[----:B------:R-:W-:Y:S01]  /*0b30*/  FMUL R35, R34, 0.25 ;  /* 0x3e80000022237820 */ /* 0x000fe20000400000 */
[----:B------:R-:W-:Y:S01]  /*0b40*/  FSETP.GT.AND P5, PT, |R20|, 8.50705917302346158658e+37, PT ;  /* 0x7e8000001400780b */ /* 0x000fe20003fa4200 */
[----:B------:R-:W-:Y:S01]  /*0b50*/  @!P6 FMUL R23, R23, 16777216 ;  /* 0x4b8000001717e820 */ /* 0x000fe20000400000 */
[----:B------:R-:W-:Y:S01]  /*0b60*/  FSEL R32, R32, R39, P1 ;  /* 0x0000002720207208 */ /* 0x000fe20000800000 */
[----:B-1----:R-:W-:Y:S01]  /*0b70*/  FMUL R4, R13, 0.25 ;  /* 0x3e8000000d047820 */ /* 0x002fe20000400000 */
[----:B------:R-:W-:Y:S01]  /*0b80*/  FSEL R57, R57, R20, P5 ;  /* 0x0000001439397208 */ /* 0x000fe20002800000 */
[----:B------:R-:W-:Y:S01]  /*0b90*/  FADD R18, R40, 1 ;  /* 0x3f80000028127421 */ /* 0x000fe20000000000 */
[----:B------:R-:W-:Y:S01]  /*0ba0*/  FSEL R35, R35, R34, P2 ;  /* 0x0000002223237208 */ /* 0x000fe20001000000 */
[----:B------:R-:W-:Y:S01]  /*0bb0*/  FMUL R36, R17, 0.25 ;  /* 0x3e80000011247820 */ /* 0x000fe20000400000 */
[----:B------:R-:W-:Y:S01]  /*0bc0*/  FSEL R21, R4, R13, P1 ;  /* 0x0000000d04157208 */ /* 0x000fe20000800000 */
[----:B--2---:R-:W-:Y:S01]  /*0bd0*/  FFMA R16, R15, R16, R56 ;  /* 0x000000100f107223 */ /* 0x004fe20000000038 */
[----:B------:R-:W-:Y:S01]  /*0be0*/  FADD R15, R37, 1 ;  /* 0x3f800000250f7421 */ /* 0x000fe20000000000 */
[----:B------:R-:W-:Y:S01]  /*0bf0*/  FADD R37, R10, -R51 ;  /* 0x800000330a257221 */ /* 0x000fe20000000000 */
[----:B------:R-:W-:Y:S01]  /*0c00*/  FADD R4, R7, -R54 ;  /* 0x8000003607047221 */ /* 0x000fe20000000000 */
[----:B------:R-:W-:Y:S01]  /*0c10*/  @!P0 FMUL R21, R21, 16777216 ;  /* 0x4b80000015158820 */ /* 0x000fe20000400000 */
[----:B------:R-:W-:Y:S01]  /*0c20*/  FSETP.GT.AND P4, PT, |R17|, 8.50705917302346158658e+37, PT ;  /* 0x7e8000001100780b */ /* 0x000fe20003f84200 */
[----:B------:R-:W-:Y:S01]  /*0c30*/  FMUL R38, R37, 0.25 ;  /* 0x3e80000025267820 */ /* 0x000fe20000400000 */
[----:B------:R-:W-:Y:S01]  /*0c40*/  FSETP.GEU.AND P1, PT, |R17|, 1.175494350822287508e-38, PT ;  /* 0x008000001100780b */ /* 0x000fe20003f2e200 */
[----:B------:R1:W2:Y:S01]  /*0c50*/  MUFU.RCP R22, R21 ;  /* 0x0000001500167308 */ /* 0x0002a20000001000 */
[----:B------:R-:W-:Y:S01]  /*0c60*/  @!P0 FMUL R32, R32, 16777216 ;  /* 0x4b80000020208820 */ /* 0x000fe20000400000 */
[----:B------:R-:W-:Y:S01]  /*0c70*/  @!P3 FMUL R57, R57, 16777216 ;  /* 0x4b8000003939b820 */ /* 0x000fe20000400000 */
[C---:B------:R-:W-:Y:S01]  /*0c80*/  FMUL R56, R19.reuse, 0.25 ;  /* 0x3e80000013387820 */ /* 0x040fe20000400000 */
[----:B------:R-:W-:Y:S01]  /*0c90*/  FMUL R59, R4, 0.25 ;  /* 0x3e800000043b7820 */ /* 0x000fe20000400000 */
[----:B------:R-:W-:Y:S01]  /*0ca0*/  FSETP.GT.AND P0, PT, |R19|, 8.50705917302346158658e+37, PT ;  /* 0x7e8000001300780b */ /* 0x000fe20003f04200 */
[----:B------:R-:W-:Y:S01]  /*0cb0*/  @!P6 FMUL R35, R35, 16777216 ;  /* 0x4b8000002323e820 */ /* 0x000fe20000400000 */
[----:B------:R-:W-:Y:S01]  /*0cc0*/  FSETP.GEU.AND P2, PT, |R19|, 1.175494350822287508e-38, PT ;  /* 0x008000001300780b */ /* 0x000fe20003f4e200 */
[----:B------:R-:W3:Y:S01]  /*0cd0*/  MUFU.RCP R23, R23 ;  /* 0x0000001700177308 */ /* 0x000ee20000001000 */
[----:B-1----:R-:W-:Y:S01]  /*0ce0*/  FSEL R21, R38, R37, P5 ;  /* 0x0000002526157208 */ /* 0x002fe20002800000 */
[C---:B------:R-:W-:Y:S01]  /*0cf0*/  FMUL R61, R18.reuse, 0.25 ;  /* 0x3e800000123d7820 */ /* 0x040fe20000400000 */
[----:B------:R-:W-:Y:S01]  /*0d00*/  FSETP.GEU.AND P6, PT, |R18|, 1.175494350822287508e-38, PT ;  /* 0x008000001200780b */ /* 0x000fe20003fce200 */
[----:B------:R-:W-:Y:S01]  /*0d10*/  FMUL R38, R15, 0.25 ;  /* 0x3e8000000f267820 */ /* 0x000fe20000400000 */
[----:B------:R-:W-:Y:S01]  /*0d20*/  FSEL R40, R36, R17, P4 ;  /* 0x0000001124287208 */ /* 0x000fe20002000000 */
[----:B------:R-:W-:Y:S01]  /*0d30*/  @!P3 FMUL R21, R21, 16777216 ;  /* 0x4b8000001515b820 */ /* 0x000fe20000400000 */
[----:B------:R-:W-:Y:S01]  /*0d40*/  FSETP.GEU.AND P3, PT, |R15|, 1.175494350822287508e-38, PT ;  /* 0x008000000f00780b */ /* 0x000fe20003f6e200 */
[----:B------:R-:W1:Y:S01]  /*0d50*/  MUFU.RCP R36, R57 ;  /* 0x0000003900247308 */ /* 0x000e620000001000 */
[----:B------:R-:W-:Y:S01]  /*0d60*/  FSEL R56, R56, R19, P0 ;  /* 0x0000001338387208 */ /* 0x000fe20000000000 */
[----:B------:R-:W-:Y:S01]  /*0d70*/  @!P1 FMUL R40, R40, 16777216 ;  /* 0x4b80000028289820 */ /* 0x000fe20000400000 */
[----:B------:R-:W-:Y:S01]  /*0d80*/  FSEL R58, R59, R4, P0 ;  /* 0x000000043b3a7208 */ /* 0x000fe20000000000 */
[----:B--2---:R-:W-:Y:S01]  /*0d90*/  FFMA R69, R22, R32, R49 ;  /* 0x0000002016457223 */ /* 0x004fe20000000031 */
[----:B------:R-:W-:Y:S01]  /*0da0*/  FSETP.GT.AND P5, PT, |R18|, 8.50705917302346158658e+37, PT ;  /* 0x7e8000001200780b */ /* 0x000fe20003fa4200 */
[----:B------:R-:W-:Y:S01]  /*0db0*/  @!P2 FMUL R56, R56, 16777216 ;  /* 0x4b8000003838a820 */ /* 0x000fe20000400000 */
[----:B------:R-:W-:Y:S01]  /*0dc0*/  FSETP.GT.AND P0, PT, |R15|, 8.50705917302346158658e+37, PT ;  /* 0x7e8000000f00780b */ /* 0x000fe20003f04200 */
[----:B---3--:R-:W-:Y:S01]  /*0dd0*/  FFMA R22, R23, R35, R50 ;  /* 0x0000002317167223 */ /* 0x008fe20000000032 */
[----:B------:R-:W-:Y:S01]  /*0de0*/  FSEL R61, R61, R18, P5 ;  /* 0x000000123d3d7208 */ /* 0x000fe20002800000 */
[----:B------:R-:W-:Y:S01]  /*0df0*/  FADD R59, R8, -R55 ;  /* 0x80000037083b7221 */ /* 0x000fe20000000000 */
[----:B------:R-:W-:Y:S01]  /*0e00*/  FSEL R38, R38, R15, P0 ;  /* 0x0000000f26267208 */ /* 0x000fe20000000000 */
[----:B------:R-:W-:Y:S01]  /*0e10*/  FADD R35, R6, -R53 ;  /* 0x8000003506237221 */ /* 0x000fe20000000000 */
[----:B------:R-:W-:Y:S01]  /*0e20*/  FADD R32, R9, -R52 ;  /* 0x8000003409207221 */ /* 0x000fe20000000000 */
[----:B------:R-:W-:Y:S01]  /*0e30*/  @!P6 FMUL R61, R61, 16777216 ;  /* 0x4b8000003d3de820 */ /* 0x000fe20000400000 */
[----:B------:R2:W3:Y:S01]  /*0e40*/  MUFU.RCP R57, R56 ;  /* 0x0000003800397308 */ /* 0x0004e20000001000 */
[----:B------:R-:W-:Y:S01]  /*0e50*/  @!P3 FMUL R38, R38, 16777216 ;  /* 0x4b8000002626b820 */ /* 0x000fe20000400000 */
[----:B-1----:R-:W-:Y:S01]  /*0e60*/  FFMA R21, R36, R21, R51 ;  /* 0x0000001524157223 */ /* 0x002fe20000000033 */
[----:B------:R-:W-:Y:S01]  /*0e70*/  FMUL R36, R35, 0.25 ;  /* 0x3e80000023247820 */ /* 0x000fe20000400000 */
[----:B------:R-:W-:Y:S01]  /*0e80*/  FMUL R23, R32, 0.25 ;  /* 0x3e80000020177820 */ /* 0x000fe20000400000 */
[----:B------:R-:W-:Y:S01]  /*0e90*/  @!P2 FMUL R58, R58, 16777216 ;  /* 0x4b8000003a3aa820 */ /* 0x000fe20000400000 */
[----:B------:R-:W-:Y:S01]  /*0ea0*/  FADD R64, R10, -R21 ;  /* 0x800000150a407221 */ /* 0x000fe20000000000 */
[----:B------:R-:W-:Y:S01]  /*0eb0*/  FADD R67, R11, -R22 ;  /* 0x800000160b437221 */ /* 0x000fe20000000000 */
[----:B------:R-:W1:Y:S01]  /*0ec0*/  MUFU.RCP R40, R40 ;  /* 0x0000002800287308 */ /* 0x000e620000001000 */
[----:B--2---:R-:W-:Y:S01]  /*0ed0*/  FMUL R56, R59, 0.25 ;  /* 0x3e8000003b387820 */ /* 0x004fe20000400000 */
[----:B------:R-:W-:Y:S01]  /*0ee0*/  FSEL R36, R36, R35, P4 ;  /* 0x0000002324247208 */ /* 0x000fe20002000000 */
[----:B------:R-:W-:Y:S01]  /*0ef0*/  FADD R66, R70, -R69 ;  /* 0x8000004546427221 */ /* 0x000fe20000000000 */
[----:B------:R-:W-:Y:S01]  /*0f00*/  FSEL R60, R23, R32, P0 ;  /* 0x00000020173c7208 */ /* 0x000fe20000000000 */
[----:B------:R-:W-:Y:S01]  /*0f10*/  FADD R65, R5, -R16 ;  /* 0x8000001005417221 */ /* 0x000fe20000000000 */
[----:B------:R-:W-:Y:S01]  /*0f20*/  FSEL R56, R56, R59, P5 ;  /* 0x0000003b38387208 */ /* 0x000fe20002800000 */
[----:B------:R-:W-:Y:S01]  /*0f30*/  @!P1 FMUL R36, R36, 16777216 ;  /* 0x4b80000024249820 */ /* 0x000fe20000400000 */
[----:B------:R2:W4:Y:S01]  /*0f40*/  MUFU.RCP R50, R61 ;  /* 0x0000003d00327308 */ /* 0x0005220000001000 */
[----:B------:R-:W-:Y:S01]  /*0f50*/  @!P3 FMUL R60, R60, 16777216 ;  /* 0x4b8000003c3cb820 */ /* 0x000fe20000400000 */
[----:B---3--:R-:W-:Y:S01]  /*0f60*/  FFMA R58, R57, R58, R54 ;  /* 0x0000003a393a7223 */ /* 0x008fe20000000036 */
[----:B------:R-:W-:Y:S01]  /*0f70*/  @!P6 FMUL R56, R56, 16777216 ;  /* 0x4b8000003838e820 */ /* 0x000fe20000400000 */
[----:B------:R-:W-:Y:S01]  /*0f80*/  FFMA R64, R37, R64, R44 ;  /* 0x0000004025407223 */ /* 0x000fe2000000002c */
[----:B------:R-:W-:Y:S01]  /*0f90*/  FFMA R67, R34, R67, R43 ;  /* 0x0000004322437223 */ /* 0x000fe2000000002b */
[----:B------:R-:W-:Y:S01]  /*0fa0*/  FFMA R66, R39, R66, R42 ;  /* 0x0000004227427223 */ /* 0x000fe2000000002a */
[----:B-1----:R-:W-:Y:S01]  /*0fb0*/  FFMA R57, R40, R36, R53 ;  /* 0x0000002428397223 */ /* 0x002fe20000000035 */
[----:B------:R-:W1:Y:S01]  /*0fc0*/  MUFU.RCP R49, R38 ;  /* 0x0000002600317308 */ /* 0x000e620000001000 */
[----:B--2---:R-:W-:Y:S01]  /*0fd0*/  FADD R61, R7, -R58 ;  /* 0x8000003a073d7221 */ /* 0x004fe20000000000 */
[----:B------:R-:W-:Y:S01]  /*0fe0*/  FFMA R65, R68, R65, R41 ;  /* 0x0000004144417223 */ /* 0x000fe20000000029 */
[----:B------:R-:W-:-:S02]  /*0ff0*/  FADD R62, R6, -R57 ;  /* 0x80000039063e7221 */ /* 0x000fc40000000000 */
[----:B------:R-:W-:Y:S01]  /*1000*/  FFMA R61, R4, R61, R47 ;  /* 0x0000003d043d7223 */ /* 0x000fe2000000002f */
[----:B----4-:R-:W-:Y:S01]  /*1010*/  FFMA R23, R50, R56, R55 ;  /* 0x0000003832177223 */ /* 0x010fe20000000037 */
[----:B------:R-:W-:-:S03]  /*1020*/  FFMA R62, R35, R62, R46 ;  /* 0x0000003e233e7223 */ /* 0x000fc6000000002e */
[----:B------:R-:W-:Y:S01]  /*1030*/  FADD R36, R8, -R23 ;  /* 0x8000001708247221 */ /* 0x000fe20000000000 */
[----:B-1----:R-:W-:-:S03]  /*1040*/  FFMA R60, R49, R60, R52 ;  /* 0x0000003c313c7223 */ /* 0x002fc60000000034 */
[----:B------:R-:W-:Y:S01]  /*1050*/  FFMA R59, R59, R36, R48 ;  /* 0x000000243b3b7223 */ /* 0x000fe20000000030 */
[----:B------:R-:W-:-:S04]  /*1060*/  FADD R63, R9, -R60 ;  /* 0x8000003c093f7221 */ /* 0x000fc80000000000 */
[----:B------:R-:W-:-:S07]  /*1070*/  FFMA R63, R32, R63, R45 ;  /* 0x0000003f203f7223 */ /* 0x000fce000000002d */
.L_x_0:
[----:B------:R-:W-:Y:S01]  /*1080*/  IADD3 R26, P0, R26, 0x80, RZ ;  /* 0x000000801a1a7810 */ /* 0x000fe20007f1e0ff */
[----:B------:R-:W-:Y:S01]  /*1090*/  IMAD.MOV.U32 R38, RZ, RZ, R17 ;  /* 0x000000ffff267224 */ /* 0x000fe200078e0011 */
[----:B------:R-:W-:Y:S01]  /*10a0*/  IADD3 R33, R33, 0x40, RZ ;  /* 0x0000004021217810 */ /* 0x000fe20007ffe0ff */
[----:B------:R-:W-:Y:S01]  /*10b0*/  IMAD.MOV.U32 R44, RZ, RZ, R64 ;  /* 0x000000ffff2c7224 */ /* 0x000fe200078e0040 */
[----:B------:R-:W-:Y:S01]  /*10c0*/  IADD3.X R27, RZ, R27, RZ, P0, !PT ;  /* 0x0000001bff1b7210 */ /* 0x000fe200007fe4ff */
[----:B------:R-:W-:Y:S01]  /*10d0*/  IMAD.MOV.U32 R50, RZ, RZ, R22 ;  /* 0x000000ffff327224 */ /* 0x000fe200078e0016 */
[----:B------:R-:W-:Y:S01]  /*10e0*/  ISETP.GE.U32.AND P0, PT, R33, 0xc00, PT ;  /* 0x00000c002100780c */ /* 0x000fe20003f06070 */
[----:B------:R-:W-:Y:S01]  /*10f0*/  IMAD.MOV.U32 R56, RZ, RZ, R16 ;  /* 0x000000ffff387224 */ /* 0x000fe200078e0010 */
[----:B------:R-:W-:Y:S02]  /*1100*/  F2FP.BF16.F32.PACK_AB R4, R70, R5 ;  /* 0x000000054604723e */ /* 0x000fe400000010ff */
[----:B------:R-:W-:-:S02]  /*1110*/  F2FP.BF16.F32.PACK_AB R5, R10, R11 ;  /* 0x0000000b0a05723e */ /* 0x000fc400000010ff */
[----:B------:R-:W-:Y:S02]  /*1120*/  F2FP.BF16.F32.PACK_AB R6, R6, R9 ;  /* 0x000000090606723e */ /* 0x000fe400000010ff */
[----:B------:R-:W-:Y:S02]  /*1130*/  F2FP.BF16.F32.PACK_AB R7, R8, R7 ;  /* 0x000000070807723e */ /* 0x000fe400000010ff */
[----:B------:R-:W-:Y:S02]  /*1140*/  IADD3 R30, P2, R30, 0x80, RZ ;  /* 0x000000801e1e7810 */ /* 0x000fe40007f5e0ff */
[----:B------:R-:W-:Y:S01]  /*1150*/  IADD3 R28, P1, R28, 0x80, RZ ;  /* 0x000000801c1c7810 */ /* 0x000fe20007f3e0ff */
[----:B------:R1:W-:Y:S01]  /*1160*/  STG.E.128 desc[UR4][R2.64], R4 ;  /* 0x0000000402007986 */ /* 0x0003e2000c101d04 */
[----:B------:R-:W-:Y:S01]  /*1170*/  MOV R32, R12 ;  /* 0x0000000c00207202 */ /* 0x000fe20000000f00 */
[----:B------:R-:W-:Y:S01]  /*1180*/  IMAD.X R31, RZ, RZ, R31, P2 ;  /* 0x000000ffff1f7224 */ /* 0x000fe200010e061f */
[----:B------:R-:W-:-:S02]  /*1190*/  IADD3.X R29, RZ, R29, RZ, P1, !PT ;  /* 0x0000001dff1d7210 */ /* 0x000fc40000ffe4ff */
[----:B------:R-:W-:Y:S02]  /*11a0*/  MOV R34, R13 ;  /* 0x0000000d00227202 */ /* 0x000fe40000000f00 */
[----:B------:R-:W-:Y:S02]  /*11b0*/  MOV R35, R14 ;  /* 0x0000000e00237202 */ /* 0x000fe40000000f00 */
[----:B------:R-:W-:Y:S02]  /*11c0*/  MOV R36, R20 ;  /* 0x0000001400247202 */ /* 0x000fe40000000f00 */
[----:B------:R-:W-:Y:S02]  /*11d0*/  MOV R37, R15 ;  /* 0x0000000f00257202 */ /* 0x000fe40000000f00 */
[----:B------:R-:W-:Y:S02]  /*11e0*/  MOV R39, R19 ;  /* 0x0000001300277202 */ /* 0x000fe40000000f00 */
[----:B------:R-:W-:-:S02]  /*11f0*/  MOV R40, R18 ;  /* 0x0000001200287202 */ /* 0x000fc40000000f00 */
        /* <DEDUP_REMOVED lines=12> */
[----:B------:R-:W-:Y:S01]  /*12c0*/  MOV R55, R23 ;  /* 0x0000001700377202 */ /* 0x000fe20000000f00 */
[----:B-1----:R-:W-:Y:S06]  /*12d0*/  @!P0 BRA `(.L_x_1) ;  /* 0xffffffec00d48947 */ /* 0x002fec000383ffff */
[C---:B------:R-:W-:Y:S01]  /*12e0*/  FADD R3, R13.reuse, R12 ;  /* 0x0000000c0d037221 */ /* 0x040fe20000000000 */
[----:B------:R-:W-:Y:S01]  /*12f0*/  FMUL R4, R13, 0.25 ;  /* 0x3e8000000d047820 */ /* 0x000fe20000400000 */
[----:B------:R-:W-:Y:S01]  /*1300*/  FMUL R9, R14, 0.25 ;  /* 0x3e8000000e097820 */ /* 0x000fe20000400000 */
[----:B------:R-:W-:Y:S01]  /*1310*/  FMUL R11, R20, 0.25 ;  /* 0x3e800000140b7820 */ /* 0x000fe20000400000 */
[C---:B------:R-:W-:Y:S01]  /*1320*/  FMUL R2, R3.reuse, 0.25 ;  /* 0x3e80000003027820 */ /* 0x040fe20000400000 */
[C---:B------:R-:W-:Y:S01]  /*1330*/  FSETP.GEU.AND P4, PT, |R3|.reuse, 1.175494350822287508e-38, PT ;  /* 0x008000000300780b */ /* 0x040fe20003f8e200 */
[C---:B------:R-:W-:Y:S01]  /*1340*/  FADD R7, R3.reuse, R14 ;  /* 0x0000000e03077221 */ /* 0x040fe20000000000 */
[C---:B------:R-:W-:Y:S01]  /*1350*/  FSETP.GT.AND P0, PT, |R3|.reuse, 8.50705917302346158658e+37, PT ;  /* 0x7e8000000300780b */ /* 0x040fe20003f04200 */
[----:B------:R-:W-:Y:S01]  /*1360*/  FADD R69, -R16, R69 ;  /* 0x0000004510457221 */ /* 0x000fe20000000100 */
[----:B------:R-:W-:Y:S01]  /*1370*/  FSETP.NEU.AND P5, PT, R3, RZ, PT ;  /* 0x000000ff0300720b */ /* 0x000fe20003fad000 */
[C---:B------:R-:W-:Y:S01]  /*1380*/  FMUL R6, R7.reuse, 0.25 ;  /* 0x3e80000007067820 */ /* 0x040fe20000400000 */
[----:B------:R-:W-:Y:S01]  /*1390*/  FSEL R2, R2, R3, P0 ;  /* 0x0000000302027208 */ /* 0x000fe20000000000 */
[C---:B------:R-:W-:Y:S01]  /*13a0*/  FADD R8, R7.reuse, R20 ;  /* 0x0000001407087221 */ /* 0x040fe20000000000 */
[----:B------:R-:W-:Y:S01]  /*13b0*/  FSETP.GEU.AND P2, PT, |R7|, 1.175494350822287508e-38, PT ;  /* 0x008000000700780b */ /* 0x000fe20003f4e200 */
[----:B------:R-:W-:Y:S01]  /*13c0*/  FMUL R5, R69, R69 ;  /* 0x0000004545057220 */ /* 0x000fe20000400000 */
[----:B------:R-:W-:Y:S01]  /*13d0*/  FSETP.GT.AND P1, PT, |R7|, 8.50705917302346158658e+37, PT ;  /* 0x7e8000000700780b */ /* 0x000fe20003f24200 */
[----:B------:R-:W-:Y:S01]  /*13e0*/  FADD R65, R66, R65 ;  /* 0x0000004142417221 */ /* 0x000fe20000000000 */
[----:B------:R-:W-:Y:S01]  /*13f0*/  FSEL R13, R4, R13, P0 ;  /* 0x0000000d040d7208 */ /* 0x000fe20000000000 */
[----:B------:R-:W-:Y:S01]  /*1400*/  @!P4 FMUL R2, R2, 16777216 ;  /* 0x4b8000000202c820 */ /* 0x000fe20000400000 */
[----:B------:R-:W-:Y:S01]  /*1410*/  FSEL R6, R6, R7, P1 ;  /* 0x0000000706067208 */ /* 0x000fe20000800000 */
[C---:B------:R-:W-:Y:S01]  /*1420*/  FADD R4, R8.reuse, R15 ;  /* 0x0000000f08047221 */ /* 0x040fe20000000000 */
[----:B------:R-:W-:Y:S01]  /*1430*/  FSETP.GT.AND P3, PT, |R8|, 8.50705917302346158658e+37, PT ;  /* 0x7e8000000800780b */ /* 0x000fe20003f64200 */
[----:B------:R-:W-:Y:S01]  /*1440*/  @!P4 FMUL R13, R13, 16777216 ;  /* 0x4b8000000d0dc820 */ /* 0x000fe20000400000 */
[----:B------:R-:W-:Y:S01]  /*1450*/  FSEL R9, R9, R14, P1 ;  /* 0x0000000e09097208 */ /* 0x000fe20000800000 */
[----:B------:R-:W1:Y:S01]  /*1460*/  MUFU.RCP R2, R2 ;  /* 0x0000000200027308 */ /* 0x000e620000001000 */
[----:B------:R-:W-:Y:S01]  /*1470*/  FSETP.GEU.AND P0, PT, |R4|, 1.175494350822287508e-38, PT ;  /* 0x008000000400780b */ /* 0x000fe20003f0e200 */
[----:B------:R-:W-:Y:S01]  /*1480*/  @!P2 FMUL R6, R6, 16777216 ;  /* 0x4b8000000606a820 */ /* 0x000fe20000400000 */
[----:B------:R-:W-:Y:S01]  /*1490*/  FSETP.GEU.AND P1, PT, |R8|, 1.175494350822287508e-38, PT ;  /* 0x008000000800780b */ /* 0x000fe20003f2e200 */
[----:B------:R-:W-:Y:S01]  /*14a0*/  FMUL R5, R5, R12 ;  /* 0x0000000c05057220 */ /* 0x000fe20000400000 */
[----:B------:R-:W-:Y:S01]  /*14b0*/  FSETP.GT.AND P4, PT, |R4|, 8.50705917302346158658e+37, PT ;  /* 0x7e8000000400780b */ /* 0x000fe20003f84200 */
[----:B------:R-:W-:Y:S01]  /*14c0*/  @!P2 FMUL R9, R9, 16777216 ;  /* 0x4b8000000909a820 */ /* 0x000fe20000400000 */
[----:B------:R-:W-:Y:S01]  /*14d0*/  FSEL R20, R11, R20, P3 ;  /* 0x000000140b147208 */ /* 0x000fe20001800000 */
[----:B------:R-:W2:Y:S01]  /*14e0*/  MUFU.RCP R6, R6 ;  /* 0x0000000600067308 */ /* 0x000ea20000001000 */
[----:B------:R-:W-:Y:S01]  /*14f0*/  FMUL R11, R8, 0.25 ;  /* 0x3e800000080b7820 */ /* 0x000fe20000400000 */
[----:B------:R-:W-:Y:S01]  /*1500*/  FADD R12, R4, R17 ;  /* 0x00000011040c7221 */ /* 0x000fe20000000000 */
[----:B------:R-:W-:Y:S01]  /*1510*/  FMUL R14, R17, 0.25 ;  /* 0x3e800000110e7820 */ /* 0x000fe20000400000 */
[----:B------:R-:W-:Y:S01]  /*1520*/  FMUL R10, R15, 0.25 ;  /* 0x3e8000000f0a7820 */ /* 0x000fe20000400000 */
[----:B------:R-:W-:Y:S01]  /*1530*/  ULDC.64 UR6, c[0x0][0x228] ;  /* 0x00008a0000067ab9 */ /* 0x000fe20000000a00 */
[----:B------:R-:W-:Y:S01]  /*1540*/  FSEL R11, R11, R8, P3 ;  /* 0x000000080b0b7208 */ /* 0x000fe20001800000 */
[----:B-1----:R-:W-:Y:S01]  /*1550*/  FMUL R2, R2, R13 ;  /* 0x0000000d02027220 */ /* 0x002fe20000400000 */
[----:B------:R-:W-:Y:S01]  /*1560*/  FMUL R13, R4, 0.25 ;  /* 0x3e800000040d7820 */ /* 0x000fe20000400000 */
[----:B------:R-:W-:Y:S01]  /*1570*/  FSETP.GT.AND P3, PT, |R12|, 8.50705917302346158658e+37, PT ;  /* 0x7e8000000c00780b */ /* 0x000fe20003f64200 */
[----:B------:R-:W-:Y:S01]  /*1580*/  @!P1 FMUL R20, R20, 16777216 ;  /* 0x4b80000014149820 */ /* 0x000fe20000400000 */
[----:B------:R-:W-:Y:S01]  /*1590*/  @!P1 FMUL R11, R11, 16777216 ;  /* 0x4b8000000b0b9820 */ /* 0x000fe20000400000 */
[----:B------:R-:W-:Y:S01]  /*15a0*/  FSEL R2, R2, RZ, P5 ;  /* 0x000000ff02027208 */ /* 0x000fe20002800000 */
[----:B------:R-:W-:Y:S01]  /*15b0*/  ULDC.64 UR8, c[0x0][0x220] ;  /* 0x0000880000087ab9 */ /* 0x000fe20000000a00 */
[----:B------:R-:W-:Y:S01]  /*15c0*/  FSEL R13, R13, R4, P4 ;  /* 0x000000040d0d7208 */ /* 0x000fe20002000000 */
[----:B--2---:R-:W-:Y:S01]  /*15d0*/  FMUL R6, R6, R9 ;  /* 0x0000000906067220 */ /* 0x004fe20000400000 */
[C---:B------:R-:W-:Y:S01]  /*15e0*/  FMUL R9, R12.reuse, 0.25 ;  /* 0x3e8000000c097820 */ /* 0x040fe20000400000 */
[----:B------:R-:W-:Y:S01]  /*15f0*/  FSETP.GEU.AND P2, PT, |R12|, 1.175494350822287508e-38, PT ;  /* 0x008000000c00780b */ /* 0x000fe20003f4e200 */
[----:B------:R-:W-:Y:S01]  /*1600*/  FFMA R69, R69, R2, R16 ;  /* 0x0000000245457223 */ /* 0x000fe20000000010 */
[----:B------:R-:W-:Y:S01]  /*1610*/  @!P0 FMUL R13, R13, 16777216 ;  /* 0x4b8000000d0d8820 */ /* 0x000fe20000400000 */
[----:B------:R-:W-:Y:S01]  /*1620*/  FSEL R14, R14, R17, P3 ;  /* 0x000000110e0e7208 */ /* 0x000fe20001800000 */
[----:B------:R-:W-:Y:S01]  /*1630*/  FFMA R2, R2, R5, R65 ;  /* 0x0000000502027223 */ /* 0x000fe20000000041 */
[----:B------:R-:W-:Y:S01]  /*1640*/  FSEL R9, R9, R12, P3 ;  /* 0x0000000c09097208 */ /* 0x000fe20001800000 */
[----:B------:R-:W1:Y:S01]  /*1650*/  MUFU.RCP R11, R11 ;  /* 0x0000000b000b7308 */ /* 0x000e620000001000 */
[----:B------:R-:W-:Y:S01]  /*1660*/  FSETP.NEU.AND P3, PT, R7, RZ, PT ;  /* 0x000000ff0700720b */ /* 0x000fe20003f6d000 */
[----:B------:R-:W-:Y:S01]  /*1670*/  FADD R22, -R69, R22 ;  /* 0x0000001645167221 */ /* 0x000fe20000000100 */
[----:B------:R-:W-:Y:S01]  /*1680*/  FSEL R10, R10, R15, P4 ;  /* 0x0000000f0a0a7208 */ /* 0x000fe20002000000 */
[----:B------:R-:W-:Y:S01]  /*1690*/  FADD R67, R2, R67 ;  /* 0x0000004302437221 */ /* 0x000fe20000000000 */
[----:B------:R-:W-:Y:S01]  /*16a0*/  FSEL R6, R6, RZ, P3 ;  /* 0x000000ff06067208 */ /* 0x000fe20001800000 */
[----:B------:R-:W-:Y:S01]  /*16b0*/  FMUL R2, R22, R22 ;  /* 0x0000001616027220 */ /* 0x000fe20000400000 */
[----:B------:R-:W-:Y:S01]  /*16c0*/  FADD R15, R12, R19 ;  /* 0x000000130c0f7221 */ /* 0x000fe20000000000 */
[----:B------:R-:W2:Y:S01]  /*16d0*/  MUFU.RCP R13, R13 ;  /* 0x0000000d000d7308 */ /* 0x000ea20000001000 */
[----:B------:R-:W-:Y:S01]  /*16e0*/  @!P0 FMUL R10, R10, 16777216 ;  /* 0x4b8000000a0a8820 */ /* 0x000fe20000400000 */
[----:B------:R-:W-:Y:S01]  /*16f0*/  FFMA R22, R22, R6, R69 ;  /* 0x0000000616167223 */ /* 0x000fe20000000045 */
[----:B------:R-:W-:Y:S01]  /*1700*/  FMUL R2, R3, R2 ;  /* 0x0000000203027220 */ /* 0x000fe20000400000 */
[----:B------:R-:W-:Y:S01]  /*1710*/  @!P2 FMUL R9, R9, 16777216 ;  /* 0x4b8000000909a820 */ /* 0x000fe20000400000 */
[----:B------:R-:W-:Y:S01]  /*1720*/  @!P2 FMUL R14, R14, 16777216 ;  /* 0x4b8000000e0ea820 */ /* 0x000fe20000400000 */
[C---:B------:R-:W-:Y:S01]  /*1730*/  FSETP.GEU.AND P2, PT, |R15|.reuse, 1.175494350822287508e-38, PT ;  /* 0x008000000f00780b */ /* 0x040fe20003f4e200 */
[----:B------:R-:W-:Y:S01]  /*1740*/  FADD R21, -R22, R21 ;  /* 0x0000001516157221 */ /* 0x000fe20000000100 */
[----:B------:R-:W-:Y:S01]  /*1750*/  FFMA R67, R6, R2, R67 ;  /* 0x0000000206437223 */ /* 0x000fe20000000043 */
[C---:B------:R-:W-:Y:S01]  /*1760*/  FMUL R6, R15.reuse, 0.25 ;  /* 0x3e8000000f067820 */ /* 0x040fe20000400000 */
[----:B------:R-:W-:Y:S01]  /*1770*/  FSETP.GT.AND P1, PT, |R15|, 8.50705917302346158658e+37, PT ;  /* 0x7e8000000f00780b */ /* 0x000fe20003f24200 */
[----:B-1----:R-:W-:Y:S01]  /*1780*/  FMUL R11, R11, R20 ;  /* 0x000000140b0b7220 */ /* 0x002fe20000400000 */
[----:B------:R-:W-:Y:S01]  /*1790*/  FSETP.NEU.AND P0, PT, R8, RZ, PT ;  /* 0x000000ff0800720b */ /* 0x000fe20003f0d000 */
[----:B------:R-:W-:Y:S01]  /*17a0*/  FMUL R2, R21, R21 ;  /* 0x0000001515027220 */ /* 0x000fe20000400000 */
[----:B------:R-:W-:Y:S01]  /*17b0*/  FSEL R6, R6, R15, P1 ;  /* 0x0000000f06067208 */ /* 0x000fe20000800000 */
[----:B--2---:R-:W-:Y:S01]  /*17c0*/  FMUL R13, R13, R10 ;  /* 0x0000000a0d0d7220 */ /* 0x004fe20000400000 */
[----:B------:R-:W-:Y:S01]  /*17d0*/  FADD R10, R15, R18 ;  /* 0x000000120f0a7221 */ /* 0x000fe20000000000 */
[----:B------:R-:W-:Y:S01]  /*17e0*/  FSEL R11, R11, RZ, P0 ;  /* 0x000000ff0b0b7208 */ /* 0x000fe20000000000 */
[----:B------:R-:W-:Y:S01]  /*17f0*/  FMUL R2, R7, R2 ;  /* 0x0000000207027220 */ /* 0x000fe20000400000 */
[----:B------:R-:W1:Y:S01]  /*1800*/  MUFU.RCP R9, R9 ;  /* 0x0000000900097308 */ /* 0x000e620000001000 */
[----:B------:R-:W-:Y:S01]  /*1810*/  FADD R64, R67, R64 ;  /* 0x0000004043407221 */ /* 0x000fe20000000000 */
[C---:B------:R-:W-:Y:S01]  /*1820*/  FSETP.GEU.AND P3, PT, |R10|.reuse, 1.175494350822287508e-38, PT ;  /* 0x008000000a00780b */ /* 0x040fe20003f6e200 */
[C---:B------:R-:W-:Y:S01]  /*1830*/  FMUL R7, R10.reuse, 0.25 ;  /* 0x3e8000000a077820 */ /* 0x040fe20000400000 */
[----:B------:R-:W-:Y:S01]  /*1840*/  FMUL R16, R19, 0.25 ;  /* 0x3e80000013107820 */ /* 0x000fe20000400000 */
[----:B------:R-:W-:Y:S01]  /*1850*/  FSETP.GT.AND P0, PT, |R10|, 8.50705917302346158658e+37, PT ;  /* 0x7e8000000a00780b */ /* 0x000fe20003f04200 */
[----:B------:R-:W-:Y:S01]  /*1860*/  @!P2 FMUL R6, R6, 16777216 ;  /* 0x4b8000000606a820 */ /* 0x000fe20000400000 */
[----:B------:R-:W-:Y:S01]  /*1870*/  FFMA R3, R21, R11, R22 ;  /* 0x0000000b15037223 */ /* 0x000fe20000000016 */
[----:B------:R-:W-:Y:S01]  /*1880*/  FFMA R2, R11, R2, R64 ;  /* 0x000000020b027223 */ /* 0x000fe20000000040 */
[----:B------:R-:W-:-:S02]  /*1890*/  FSEL R11, R7, R10, P0 ;  /* 0x0000000a070b7208 */ /* 0x000fc40000000000 */
[----:B------:R-:W-:Y:S01]  /*18a0*/  FSEL R19, R16, R19, P1 ;  /* 0x0000001310137208 */ /* 0x000fe20000800000 */
[----:B------:R-:W2:Y:S01]  /*18b0*/  MUFU.RCP R6, R6 ;  /* 0x0000000600067308 */ /* 0x000ea20000001000 */
[----:B------:R-:W-:Y:S01]  /*18c0*/  FSETP.NEU.AND P1, PT, R4, RZ, PT ;  /* 0x000000ff0400720b */ /* 0x000fe20003f2d000 */
[----:B------:R-:W-:Y:S01]  /*18d0*/  FADD R60, -R3, R60 ;  /* 0x0000003c033c7221 */ /* 0x000fe20000000100 */
[----:B------:R-:W-:Y:S01]  /*18e0*/  @!P3 FMUL R11, R11, 16777216 ;  /* 0x4b8000000b0bb820 */ /* 0x000fe20000400000 */
[----:B-1----:R-:W-:Y:S01]  /*18f0*/  FMUL R9, R9, R14 ;  /* 0x0000000e09097220 */ /* 0x002fe20000400000 */
[----:B------:R-:W-:Y:S01]  /*1900*/  FSEL R13, R13, RZ, P1 ;  /* 0x000000ff0d0d7208 */ /* 0x000fe20000800000 */
[----:B------:R-:W-:Y:S01]  /*1910*/  FMUL R5, R60, R60 ;  /* 0x0000003c3c057220 */ /* 0x000fe20000400000 */
[----:B------:R-:W-:Y:S01]  /*1920*/  FSETP.NEU.AND P1, PT, R12, RZ, PT ;  /* 0x000000ff0c00720b */ /* 0x000fe20003f2d000 */
[----:B------:R-:W-:Y:S01]  /*1930*/  @!P2 FMUL R19, R19, 16777216 ;  /* 0x4b8000001313a820 */ /* 0x000fe20000400000 */
[----:B------:R-:W1:Y:S01]  /*1940*/  MUFU.RCP R11, R11 ;  /* 0x0000000b000b7308 */ /* 0x000e620000001000 */
[----:B------:R-:W-:Y:S01]  /*1950*/  FFMA R60, R60, R13, R3 ;  /* 0x0000000d3c3c7223 */ /* 0x000fe20000000003 */
[----:B------:R-:W-:Y:S01]  /*1960*/  FMUL R3, R18, 0.25 ;  /* 0x3e80000012037820 */ /* 0x000fe20000400000 */
[----:B------:R-:W-:Y:S01]  /*1970*/  FADD R2, R2, R63 ;  /* 0x0000003f02027221 */ /* 0x000fe20000000000 */
[----:B------:R-:W-:Y:S01]  /*1980*/  FMUL R5, R8, R5 ;  /* 0x0000000508057220 */ /* 0x000fe20000400000 */
[----:B------:R-:W-:Y:S01]  /*1990*/  FSEL R9, R9, RZ, P1 ;  /* 0x000000ff09097208 */ /* 0x000fe20000800000 */
[----:B------:R-:W-:Y:S01]  /*19a0*/  FADD R57, -R60, R57 ;  /* 0x000000393c397221 */ /* 0x000fe20000000100 */
[----:B------:R-:W-:Y:S01]  /*19b0*/  FSEL R18, R3, R18, P0 ;  /* 0x0000001203127208 */ /* 0x000fe20000000000 */
[----:B--2---:R-:W-:Y:S01]  /*19c0*/  FMUL R6, R6, R19 ;  /* 0x0000001306067220 */ /* 0x004fe20000400000 */
[----:B------:R-:W-:Y:S01]  /*19d0*/  FFMA R5, R13, R5, R2 ;  /* 0x000000050d057223 */ /* 0x000fe20000000002 */
[----:B------:R-:W-:Y:S01]  /*19e0*/  FMUL R3, R57, R57 ;  /* 0x0000003939037220 */ /* 0x000fe20000400000 */
[----:B------:R-:W-:Y:S01]  /*19f0*/  FSETP.NEU.AND P0, PT, R15, RZ, PT ;  /* 0x000000ff0f00720b */ /* 0x000fe20003f0d000 */
[----:B------:R-:W-:Y:S01]  /*1a00*/  FFMA R57, R57, R9, R60 ;  /* 0x0000000939397223 */ /* 0x000fe2000000003c */
[----:B------:R-:W-:Y:S01]  /*1a10*/  FADD R8, R10, R10 ;  /* 0x0000000a0a087221 */ /* 0x000fe20000000000 */
[----:B------:R-:W-:Y:S01]  /*1a20*/  @!P3 FMUL R18, R18, 16777216 ;  /* 0x4b8000001212b820 */ /* 0x000fe20000400000 */
[----:B------:R-:W-:Y:S01]  /*1a30*/  FADD R62, R5, R62 ;  /* 0x0000003e053e7221 */ /* 0x000fe20000000000 */
[----:B------:R-:W-:Y:S01]  /*1a40*/  FMUL R3, R4, R3 ;  /* 0x0000000304037220 */ /* 0x000fe20000400000 */
[----:B------:R-:W-:Y:S01]  /*1a50*/  FSEL R6, R6, RZ, P0 ;  /* 0x000000ff06067208 */ /* 0x000fe20000000000 */
[----:B------:R-:W-:Y:S01]  /*1a60*/  FADD R58, -R57, R58 ;  /* 0x0000003a393a7221 */ /* 0x000fe20000000100 */
[----:B------:R-:W-:Y:S01]  /*1a70*/  FSETP.GEU.AND P2, PT, |R8|, 1.175494350822287508e-38, PT ;  /* 0x008000000800780b */ /* 0x000fe20003f4e200 */
[----:B-1----:R-:W-:Y:S01]  /*1a80*/  FMUL R11, R11, R18 ;  /* 0x000000120b0b7220 */ /* 0x002fe20000400000 */
[----:B------:R-:W-:Y:S01]  /*1a90*/  FFMA R62, R9, R3, R62 ;  /* 0x00000003093e7223 */ /* 0x000fe2000000003e */
[----:B------:R-:W-:Y:S01]  /*1aa0*/  FSETP.NEU.AND P1, PT, R10, RZ, PT ;  /* 0x000000ff0a00720b */ /* 0x000fe20003f2d000 */
[C---:B------:R-:W-:Y:S01]  /*1ab0*/  FFMA R2, R58.reuse, R6, R57 ;  /* 0x000000063a027223 */ /* 0x040fe20000000039 */
[----:B------:R-:W-:Y:S01]  /*1ac0*/  FMUL R3, R58, R58 ;  /* 0x0000003a3a037220 */ /* 0x000fe20000400000 */
[C---:B------:R-:W-:Y:S01]  /*1ad0*/  FMUL R9, R8.reuse, 0.25 ;  /* 0x3e80000008097820 */ /* 0x040fe20000400000 */
[----:B------:R-:W-:Y:S01]  /*1ae0*/  FSETP.GT.AND P0, PT, |R8|, 8.50705917302346158658e+37, PT ;  /* 0x7e8000000800780b */ /* 0x000fe20003f04200 */
[----:B------:R-:W-:Y:S01]  /*1af0*/  FADD R61, R62, R61 ;  /* 0x0000003d3e3d7221 */ /* 0x000fe20000000000 */
[----:B------:R-:W-:Y:S01]  /*1b00*/  FSEL R11, R11, RZ, P1 ;  /* 0x000000ff0b0b7208 */ /* 0x000fe20000800000 */
[----:B------:R-:W-:Y:S01]  /*1b10*/  FMUL R3, R12, R3 ;  /* 0x000000030c037220 */ /* 0x000fe20000400000 */
[----:B------:R-:W-:Y:S01]  /*1b20*/  FADD R23, -R2, R23 ;  /* 0x0000001702177221 */ /* 0x000fe20000000100 */
[----:B------:R-:W-:-:S02]  /*1b30*/  FSEL R12, R9, R8, P0 ;  /* 0x00000008090c7208 */ /* 0x000fc40000000000 */
[----:B------:R-:W-:Y:S01]  /*1b40*/  FFMA R6, R6, R3, R61 ;  /* 0x0000000306067223 */ /* 0x000fe2000000003d */
[C---:B------:R-:W-:Y:S01]  /*1b50*/  FMUL R4, R23.reuse, R23 ;  /* 0x0000001717047220 */ /* 0x040fe20000400000 */
[----:B------:R-:W-:Y:S01]  /*1b60*/  FFMA R2, R23, R11, R2 ;  /* 0x0000000b17027223 */ /* 0x000fe20000000002 */
[----:B------:R-:W-:Y:S01]  /*1b70*/  @!P2 FMUL R12, R12, 16777216 ;  /* 0x4b8000000c0ca820 */ /* 0x000fe20000400000 */
[----:B------:R-:W-:Y:S01]  /*1b80*/  FADD R6, R6, R59 ;  /* 0x0000003b06067221 */ /* 0x000fe20000000000 */
[----:B------:R-:W-:Y:S01]  /*1b90*/  FMUL R4, R15, R4 ;  /* 0x000000040f047220 */ /* 0x000fe20000400000 */
[----:B------:R-:W-:Y:S01]  /*1ba0*/  FSEL R7, R7, R10, P0 ;  /* 0x0000000a07077208 */ /* 0x000fe20000000000 */
[----:B------:R-:W1:Y:S01]  /*1bb0*/  SHFL.BFLY PT, R3, R2, 0x4, 0x1f ;  /* 0x0c801f0002037f89 */ /* 0x000e6200000e0000 */
[C---:B------:R-:W-:Y:S01]  /*1bc0*/  FSETP.NEU.AND P1, PT, R8.reuse, RZ, PT ;  /* 0x000000ff0800720b */ /* 0x040fe20003f2d000 */
[----:B------:R-:W2:Y:S01]  /*1bd0*/  MUFU.RCP R12, R12 ;  /* 0x0000000c000c7308 */ /* 0x000ea20000001000 */
[----:B------:R-:W-:Y:S01]  /*1be0*/  FFMA R4, R11, R4, R6 ;  /* 0x000000040b047223 */ /* 0x000fe20000000006 */
[----:B------:R-:W-:Y:S01]  /*1bf0*/  FADD R6, R8, R8 ;  /* 0x0000000808067221 */ /* 0x000fe20000000000 */
[----:B------:R-:W-:Y:S01]  /*1c00*/  @!P2 FMUL R7, R7, 16777216 ;  /* 0x4b8000000707a820 */ /* 0x000fe20000400000 */
[----:B------:R-:W-:-:S02]  /*1c10*/  MOV R21, 0xffffffc0 ;  /* 0xffffffc000157802 */ /* 0x000fc40000000f00 */
[----:B------:R-:W3:Y:S01]  /*1c20*/  SHFL.BFLY PT, R5, R4, 0x4, 0x1f ;  /* 0x0c801f0004057f89 */ /* 0x000ee200000e0000 */
[C---:B------:R-:W-:Y:S01]  /*1c30*/  FSETP.GEU.AND P2, PT, |R6|.reuse, 1.175494350822287508e-38, PT ;  /* 0x008000000600780b */ /* 0x040fe20003f4e200 */
[C---:B------:R-:W-:Y:S01]  /*1c40*/  FMUL R11, R6.reuse, 0.25 ;  /* 0x3e800000060b7820 */ /* 0x040fe20000400000 */
[----:B------:R-:W-:-:S04]  /*1c50*/  FSETP.GT.AND P0, PT, |R6|, 8.50705917302346158658e+37, PT ;  /* 0x7e8000000600780b */ /* 0x000fc80003f04200 */
[----:B------:R-:W-:Y:S01]  /*1c60*/  FSEL R9, R9, R8, P0 ;  /* 0x0000000809097208 */ /* 0x000fe20000000000 */
[----:B--2---:R-:W-:Y:S01]  /*1c70*/  FMUL R7, R12, R7 ;  /* 0x000000070c077220 */ /* 0x004fe20000400000 */
[----:B------:R-:W-:Y:S02]  /*1c80*/  FSEL R12, R11, R6, P0 ;  /* 0x000000060b0c7208 */ /* 0x000fe40000000000 */
[----:B------:R-:W-:Y:S02]  /*1c90*/  FSETP.NEU.AND P0, PT, R6, RZ, PT ;  /* 0x000000ff0600720b */ /* 0x000fe40003f0d000 */
[----:B------:R-:W-:Y:S01]  /*1ca0*/  FSEL R7, R7, RZ, P1 ;  /* 0x000000ff07077208 */ /* 0x000fe20000800000 */
[----:B------:R-:W-:Y:S01]  /*1cb0*/  @!P2 FMUL R12, R12, 16777216 ;  /* 0x4b8000000c0ca820 */ /* 0x000fe20000400000 */
[----:B-1----:R-:W-:Y:S01]  /*1cc0*/  FADD R3, -R2, R3 ;  /* 0x0000000302037221 */ /* 0x002fe20000000100 */
[----:B------:R-:W-:-:S03]  /*1cd0*/  @!P2 FMUL R9, R9, 16777216 ;  /* 0x4b8000000909a820 */ /* 0x000fc60000400000 */
[C---:B------:R-:W-:Y:S01]  /*1ce0*/  FFMA R2, R3.reuse, R7, R2 ;  /* 0x0000000703027223 */ /* 0x040fe20000000002 */
[----:B------:R-:W-:Y:S01]  /*1cf0*/  FMUL R3, R3, R3 ;  /* 0x0000000303037220 */ /* 0x000fe20000400000 */
[----:B------:R-:W1:Y:S01]  /*1d00*/  MUFU.RCP R12, R12 ;  /* 0x0000000c000c7308 */ /* 0x000e620000001000 */
[----:B---3--:R-:W-:Y:S02]  /*1d10*/  FADD R4, R4, R5 ;  /* 0x0000000504047221 */ /* 0x008fe40000000000 */
[----:B------:R-:W-:Y:S01]  /*1d20*/  FMUL R3, R10, R3 ;  /* 0x000000030a037220 */ /* 0x000fe20000400000 */
[----:B------:R-:W2:Y:S03]  /*1d30*/  SHFL.BFLY PT, R5, R2, 0x2, 0x1f ;  /* 0x0c401f0002057f89 */ /* 0x000ea600000e0000 */
[----:B------:R-:W-:Y:S01]  /*1d40*/  FFMA R3, R7, R3, R4 ;  /* 0x0000000307037223 */ /* 0x000fe20000000004 */
[----:B------:R-:W-:-:S04]  /*1d50*/  FADD R7, R6, R6 ;  /* 0x0000000606077221 */ /* 0x000fc80000000000 */
[----:B------:R-:W3:Y:S01]  /*1d60*/  SHFL.BFLY PT, R4, R3, 0x2, 0x1f ;  /* 0x0c401f0003047f89 */ /* 0x000ee200000e0000 */
[C---:B------:R-:W-:Y:S01]  /*1d70*/  FSETP.GEU.AND P2, PT, |R7|.reuse, 1.175494350822287508e-38, PT ;  /* 0x008000000700780b */ /* 0x040fe20003f4e200 */
[----:B-1----:R-:W-:Y:S01]  /*1d80*/  FMUL R9, R12, R9 ;  /* 0x000000090c097220 */ /* 0x002fe20000400000 */
[----:B------:R-:W-:Y:S01]  /*1d90*/  FSETP.NEU.AND P1, PT, R7, RZ, PT ;  /* 0x000000ff0700720b */ /* 0x000fe20003f2d000 */
[----:B------:R-:W1:Y:S03]  /*1da0*/  S2R R12, SR_TID.X ;  /* 0x00000000000c7919 */ /* 0x000e660000002100 */
[----:B------:R-:W-:Y:S02]  /*1db0*/  FSEL R9, R9, RZ, P0 ;  /* 0x000000ff09097208 */ /* 0x000fe40000000000 */
[----:B------:R-:W-:-:S04]  /*1dc0*/  FSETP.GT.AND P0, PT, |R7|, 8.50705917302346158658e+37, PT ;  /* 0x7e8000000700780b */ /* 0x000fc80003f04200 */
[----:B------:R-:W-:Y:S01]  /*1dd0*/  FSEL R10, R11, R6, P0 ;  /* 0x000000060b0a7208 */ /* 0x000fe20000000000 */
[----:B--2---:R-:W-:-:S04]  /*1de0*/  FADD R5, -R2, R5 ;  /* 0x0000000502057221 */ /* 0x004fc80000000100 */
[----:B------:R-:W-:Y:S01]  /*1df0*/  @!P2 FMUL R10, R10, 16777216 ;  /* 0x4b8000000a0aa820 */ /* 0x000fe20000400000 */
[C---:B------:R-:W-:Y:S01]  /*1e00*/  FFMA R19, R5.reuse, R9, R2 ;  /* 0x0000000905137223 */ /* 0x040fe20000000002 */
[----:B------:R-:W-:Y:S02]  /*1e10*/  FMUL R5, R5, R5 ;  /* 0x0000000505057220 */ /* 0x000fe40000400000 */
[----:B------:R-:W-:Y:S01]  /*1e20*/  @P0 FMUL R7, R7, 0.25 ;  /* 0x3e80000007070820 */ /* 0x000fe20000400000 */
[----:B---3--:R-:W-:Y:S01]  /*1e30*/  FADD R4, R3, R4 ;  /* 0x0000000403047221 */ /* 0x008fe20000000000 */
[----:B------:R-:W-:Y:S01]  /*1e40*/  FMUL R5, R8, R5 ;  /* 0x0000000508057220 */ /* 0x000fe20000400000 */
[----:B------:R-:W2:Y:S01]  /*1e50*/  SHFL.BFLY PT, R2, R19, 0x1, 0x1f ;  /* 0x0c201f0013027f89 */ /* 0x000ea200000e0000 */
[----:B------:R-:W-:Y:S02]  /*1e60*/  @!P2 FMUL R7, R7, 16777216 ;  /* 0x4b8000000707a820 */ /* 0x000fe40000400000 */
[----:B------:R-:W-:-:S04]  /*1e70*/  FFMA R4, R9, R5, R4 ;  /* 0x0000000509047223 */ /* 0x000fc80000000004 */
[----:B------:R-:W3:Y:S01]  /*1e80*/  MUFU.RCP R7, R7 ;  /* 0x0000000700077308 */ /* 0x000ee20000001000 */
[----:B------:R-:W4:Y:S01]  /*1e90*/  SHFL.BFLY PT, R3, R4, 0x1, 0x1f ;  /* 0x0c201f0004037f89 */ /* 0x000f2200000e0000 */
[----:B---3--:R-:W-:Y:S01]  /*1ea0*/  FMUL R10, R7, R10 ;  /* 0x0000000a070a7220 */ /* 0x008fe20000400000 */
[----:B--2---:R-:W-:Y:S01]  /*1eb0*/  FADD R8, -R19, R2 ;  /* 0x0000000213087221 */ /* 0x004fe20000000100 */
[----:B-1----:R-:W-:-:S03]  /*1ec0*/  LOP3.LUT R2, R12, 0x7, RZ, 0xc0, !PT ;  /* 0x000000070c027812 */ /* 0x002fc600078ec0ff */
[----:B------:R-:W-:Y:S01]  /*1ed0*/  FSEL R10, R10, RZ, P1 ;  /* 0x000000ff0a0a7208 */ /* 0x000fe20000800000 */
[----:B------:R-:W-:Y:S01]  /*1ee0*/  FMUL R9, R8, R8 ;  /* 0x0000000808097220 */ /* 0x000fe20000400000 */
[----:B----4-:R-:W-:Y:S01]  /*1ef0*/  FADD R5, R4, R3 ;  /* 0x0000000304057221 */ /* 0x010fe20000000000 */
[----:B------:R-:W-:Y:S02]  /*1f00*/  HFMA2.MMA R4, -RZ, RZ, 0.7080078125, -0.052093505859375 ;  /* 0x39aaaaabff047435 */ /* 0x000fe400000001ff */
[----:B------:R-:W-:Y:S01]  /*1f10*/  FMUL R9, R6, R9 ;  /* 0x0000000906097220 */ /* 0x000fe20000400000 */
[----:B------:R-:W-:-:S04]  /*1f20*/  IMAD.WIDE.U32 R2, R2, 0x10, RZ ;  /* 0x0000001002027825 */ /* 0x000fc800078e00ff */
[----:B------:R-:W-:Y:S01]  /*1f30*/  FFMA R19, R8, R10, R19 ;  /* 0x0000000a08137223 */ /* 0x000fe20000000013 */
[----:B------:R-:W-:Y:S01]  /*1f40*/  FFMA R5, R10, R9, R5 ;  /* 0x000000090a057223 */ /* 0x000fe20000000005 */
[----:B------:R-:W-:-:S03]  /*1f50*/  IADD3 R16, P0, R2, 0x4800, RZ ;  /* 0x0000480002107810 */ /* 0x000fc60007f1e0ff */
[----:B------:R-:W-:Y:S01]  /*1f60*/  FFMA R5, R5, R4, 9.9999999747524270788e-07 ;  /* 0x358637bd05057423 */ /* 0x000fe20000000004 */
[----:B------:R-:W-:Y:S02]  /*1f70*/  IADD3.X R17, RZ, R3, RZ, P0, !PT ;  /* 0x00000003ff117210 */ /* 0x000fe400007fe4ff */
[----:B------:R-:W-:Y:S01]  /*1f80*/  IADD3 R2, P0, R16, UR6, RZ ;  /* 0x0000000610027c10 */ /* 0x000fe2000ff1e0ff */
[----:B------:R1:W2:Y:S01]  /*1f90*/  MUFU.RSQ R18, R5 ;  /* 0x0000000500127308 */ /* 0x0002a20000001400 */
[----:B------:R-:W-:Y:S02]  /*1fa0*/  IADD3 R16, P1, R16, UR8, RZ ;  /* 0x0000000810107c10 */ /* 0x000fe4000ff3e0ff */
[----:B------:R-:W-:Y:S02]  /*1fb0*/  IADD3.X R3, R17, UR7, RZ, P0, !PT ;  /* 0x0000000711037c10 */ /* 0x000fe400087fe4ff */
[----:B------:R-:W-:-:S09]  /*1fc0*/  IADD3.X R17, R17, UR9, RZ, P1, !PT ;  /* 0x0000000911117c10 */ /* 0x000fd20008ffe4ff */
.L_x_2:
[----:B------:R-:W3:Y:S04]  /*1fd0*/  LDG.E.EL.128 R28, desc[UR4][R16.64+0x1800] ;  /* 0x00180004101c7981 */ /* 0x000ee8000c2e1d00 */
[----:B--2---:R-:W2:Y:S01]  /*1fe0*/  LDG.E.EL.128 R32, desc[UR4][R2.64+0x1800] ;  /* 0x0018000402207981 */ /* 0x004ea2000c2e1d00 */
[----:B------:R-:W-:-:S03]  /*1ff0*/  IADD3 R21, R21, 0x40, RZ ;  /* 0x0000004015157810 */ /* 0x000fc60007ffe0ff */
[----:B-1----:R1:W4:Y:S01]  /*2000*/  LDG.E.EL.128 R8, desc[UR4][R2.64] ;  /* 0x0000000402087981 */ /* 0x002322000c2e1d00 */
[----:B------:R-:W-:-:S03]  /*2010*/  IADD3 R23, R0, R21, RZ ;  /* 0x0000001500177210 */ /* 0x000fc60007ffe0ff */
[----:B------:R5:W4:Y:S02]  /*2020*/  LDG.E.EL.128 R12, desc[UR4][R16.64] ;  /* 0x00000004100c7981 */ /* 0x000b24000c2e1d00 */
[----:B------:R-:W-:-:S06]  /*2030*/  IMAD.WIDE R4, R23, 0x2, R24 ;  /* 0x0000000217047825 */ /* 0x000fcc00078e0218 */
[----:B------:R-:W4:Y:S01]  /*2040*/  LDG.E.EF.128 R4, desc[UR4][R4.64] ;  /* 0x0000000404047981 */ /* 0x000f22000c0e1d00 */
[----:B------:R-:W-:Y:S02]  /*2050*/  ISETP.GE.U32.AND P0, PT, R21, 0xbc0, PT ;  /* 0x00000bc01500780c */ /* 0x000fe40003f06070 */
[----:B-1----:R-:W-:Y:S02]  /*2060*/  IADD3 R2, P1, R2, 0x80, RZ ;  /* 0x0000008002027810 */ /* 0x002fe40007f3e0ff */
[----:B-----5:R-:W-:Y:S02]  /*2070*/  IADD3 R16, P2, R16, 0x80, RZ ;  /* 0x0000008010107810 */ /* 0x020fe40007f5e0ff */
[----:B------:R-:W-:Y:S02]  /*2080*/  IADD3.X R3, RZ, R3, RZ, P1, !PT ;  /* 0x00000003ff037210 */ /* 0x000fe40000ffe4ff */
[----:B------:R-:W-:Y:S02]  /*2090*/  IADD3.X R17, RZ, R17, RZ, P2, !PT ;  /* 0x00000011ff117210 */ /* 0x000fe400017fe4ff */
[----:B---3--:R-:W-:-:S02]  /*20a0*/  PRMT R22, R29, 0x7632, R22 ;  /* 0x000076321d167816 */ /* 0x008fc40000000016 */
[----:B------:R-:W-:Y:S02]  /*20b0*/  SHF.L.U32 R29, R29, 0x10, RZ ;  /* 0x000000101d1d7819 */ /* 0x000fe400000006ff */
[C---:B--2---:R-:W-:Y:S02]  /*20c0*/  SHF.L.U32 R38, R33.reuse, 0x10, RZ ;  /* 0x0000001021267819 */ /* 0x044fe400000006ff */
[----:B------:R-:W-:Y:S02]  /*20d0*/  PRMT R20, R28, 0x7632, R20 ;  /* 0x000076321c147816 */ /* 0x000fe40000000014 */
[C---:B------:R-:W-:Y:S02]  /*20e0*/  PRMT R36, R32.reuse, 0x7632, R36 ;  /* 0x0000763220247816 */ /* 0x040fe40000000024 */
[----:B------:R-:W-:Y:S01]  /*20f0*/  SHF.L.U32 R37, R32, 0x10, RZ ;  /* 0x0000001020257819 */ /* 0x000fe200000006ff */
[C---:B------:R-:W-:Y:S01]  /*2100*/  IMAD.U32 R39, R34.reuse, 0x10000, RZ ;  /* 0x0001000022277824 */ /* 0x040fe200078e00ff */
[----:B------:R-:W-:Y:S01]  /*2110*/  PRMT R32, R33, 0x7632, R32 ;  /* 0x0000763221207816 */ /* 0x000fe20000000020 */
[----:B------:R-:W-:Y:S01]  /*2120*/  FADD R38, R29, R38 ;  /* 0x000000261d267221 */ /* 0x000fe20000000000 */
[----:B------:R-:W-:Y:S01]  /*2130*/  PRMT R33, R34, 0x7632, R33 ;  /* 0x0000763222217816 */ /* 0x000fe20000000021 */
[----:B------:R-:W-:Y:S01]  /*2140*/  IMAD.U32 R28, R28, 0x10000, RZ ;  /* 0x000100001c1c7824 */ /* 0x000fe200078e00ff */
[----:B------:R-:W-:Y:S01]  /*2150*/  PRMT R26, R30, 0x7632, R26 ;  /* 0x000076321e1a7816 */ /* 0x000fe2000000001a */
[----:B------:R-:W-:Y:S01]  /*2160*/  IMAD.U32 R29, R36, 0x10000, RZ ;  /* 0x00010000241d7824 */ /* 0x000fe200078e00ff */
[----:B------:R-:W-:-:S02]  /*2170*/  PRMT R27, R31, 0x7632, R27 ;  /* 0x000076321f1b7816 */ /* 0x000fc4000000001b */
[----:B------:R-:W-:Y:S02]  /*2180*/  PRMT R34, R35, 0x7632, R34 ;  /* 0x0000763223227816 */ /* 0x000fe40000000022 */
[----:B------:R-:W-:Y:S02]  /*2190*/  SHF.L.U32 R20, R20, 0x10, RZ ;  /* 0x0000001014147819 */ /* 0x000fe400000006ff */
[----:B------:R-:W-:Y:S02]  /*21a0*/  SHF.L.U32 R31, R31, 0x10, RZ ;  /* 0x000000101f1f7819 */ /* 0x000fe400000006ff */
[----:B------:R-:W-:Y:S02]  /*21b0*/  SHF.L.U32 R40, R35, 0x10, RZ ;  /* 0x0000001023287819 */ /* 0x000fe400000006ff */
[----:B------:R-:W-:Y:S02]  /*21c0*/  SHF.L.U32 R22, R22, 0x10, RZ ;  /* 0x0000001016167819 */ /* 0x000fe400000006ff */
[----:B------:R-:W-:Y:S01]  /*21d0*/  SHF.L.U32 R35, R32, 0x10, RZ ;  /* 0x0000001020237819 */ /* 0x000fe200000006ff */
[----:B------:R-:W-:Y:S01]  /*21e0*/  FADD R37, R28, R37 ;  /* 0x000000251c257221 */ /* 0x000fe20000000000 */
[----:B------:R-:W-:Y:S01]  /*21f0*/  SHF.L.U32 R26, R26, 0x10, RZ ;  /* 0x000000101a1a7819 */ /* 0x000fe200000006ff */
[----:B------:R-:W-:Y:S01]  /*2200*/  FADD R32, R20, R29 ;  /* 0x0000001d14207221 */ /* 0x000fe20000000000 */
[----:B------:R-:W-:-:S02]  /*2210*/  SHF.L.U32 R27, R27, 0x10, RZ ;  /* 0x000000101b1b7819 */ /* 0x000fc400000006ff */
[----:B------:R-:W-:Y:S02]  /*2220*/  SHF.L.U32 R33, R33, 0x10, RZ ;  /* 0x0000001021217819 */ /* 0x000fe400000006ff */
[----:B------:R-:W-:Y:S01]  /*2230*/  SHF.L.U32 R34, R34, 0x10, RZ ;  /* 0x0000001022227819 */ /* 0x000fe200000006ff */
[----:B------:R-:W-:Y:S01]  /*2240*/  FADD R40, R31, R40 ;  /* 0x000000281f287221 */ /* 0x000fe20000000000 */
[C---:B----4-:R-:W-:Y:S02]  /*2250*/  PRMT R28, R8.reuse, 0x7632, R28 ;  /* 0x00007632081c7816 */ /* 0x050fe4000000001c */
[----:B------:R-:W-:Y:S01]  /*2260*/  SHF.L.U32 R29, R8, 0x10, RZ ;  /* 0x00000010081d7819 */ /* 0x000fe200000006ff */
[----:B------:R-:W-:Y:S01]  /*2270*/  FADD R35, R22, R35 ;  /* 0x0000002316237221 */ /* 0x000fe20000000000 */
[C---:B------:R-:W-:Y:S02]  /*2280*/  PRMT R8, R9.reuse, 0x7632, R8 ;  /* 0x0000763209087816 */ /* 0x040fe40000000008 */
[----:B------:R-:W-:Y:S01]  /*2290*/  SHF.L.U32 R31, R9, 0x10, RZ ;  /* 0x00000010091f7819 */ /* 0x000fe200000006ff */
[----:B------:R-:W-:Y:S01]  /*22a0*/  FADD R33, R26, R33 ;  /* 0x000000211a217221 */ /* 0x000fe20000000000 */
[----:B------:R-:W-:Y:S01]  /*22b0*/  SHF.L.U32 R30, R30, 0x10, RZ ;  /* 0x000000101e1e7819 */ /* 0x000fe200000006ff */
[----:B------:R-:W-:Y:S01]  /*22c0*/  FADD R34, R27, R34 ;  /* 0x000000221b227221 */ /* 0x000fe20000000000 */
[----:B------:R-:W-:Y:S01]  /*22d0*/  PRMT R9, R10, 0x7632, R9 ;  /* 0x000076320a097816 */ /* 0x000fe20000000009 */
[----:B------:R-:W-:Y:S01]  /*22e0*/  IMAD.U32 R27, R14, 0x10000, RZ ;  /* 0x000100000e1b7824 */ /* 0x000fe200078e00ff */
[----:B------:R-:W-:-:S02]  /*22f0*/  PRMT R20, R12, 0x7632, R20 ;  /* 0x000076320c147816 */ /* 0x000fc40000000014 */
[----:B------:R-:W-:Y:S02]  /*2300*/  SHF.L.U32 R22, R12, 0x10, RZ ;  /* 0x000000100c167819 */ /* 0x000fe400000006ff */
[----:B------:R-:W-:Y:S02]  /*2310*/  SHF.L.U32 R10, R10, 0x10, RZ ;  /* 0x000000100a0a7819 */ /* 0x000fe400000006ff */
[C---:B------:R-:W-:Y:S02]  /*2320*/  PRMT R12, R13.reuse, 0x7632, R12 ;  /* 0x000076320d0c7816 */ /* 0x040fe4000000000c */
[----:B------:R-:W-:Y:S02]  /*2330*/  SHF.L.U32 R26, R13, 0x10, RZ ;  /* 0x000000100d1a7819 */ /* 0x000fe400000006ff */
[----:B------:R-:W-:Y:S01]  /*2340*/  PRMT R13, R14, 0x7632, R13 ;  /* 0x000076320e0d7816 */ /* 0x000fe2000000000d */
[----:B------:R-:W-:Y:S01]  /*2350*/  FADD R39, R30, R39 ;  /* 0x000000271e277221 */ /* 0x000fe20000000000 */
[----:B------:R-:W-:Y:S01]  /*2360*/  PRMT R14, R15, 0x7632, R14 ;  /* 0x000076320f0e7816 */ /* 0x000fe2000000000e */
[----:B------:R-:W-:Y:S01]  /*2370*/  FADD R36, R27, R10 ;  /* 0x0000000a1b247221 */ /* 0x000fe20000000000 */
[----:B------:R-:W-:-:S02]  /*2380*/  SHF.L.U32 R15, R15, 0x10, RZ ;  /* 0x000000100f0f7819 */ /* 0x000fc400000006ff */
[C---:B------:R-:W-:Y:S02]  /*2390*/  SHF.L.U32 R30, R11.reuse, 0x10, RZ ;  /* 0x000000100b1e7819 */ /* 0x040fe400000006ff */
[----:B------:R-:W-:Y:S02]  /*23a0*/  PRMT R11, R11, 0x7632, R11 ;  /* 0x000076320b0b7816 */ /* 0x000fe4000000000b */
[----:B------:R-:W-:Y:S02]  /*23b0*/  SHF.L.U32 R13, R13, 0x10, RZ ;  /* 0x000000100d0d7819 */ /* 0x000fe400000006ff */
[----:B------:R-:W-:Y:S01]  /*23c0*/  SHF.L.U32 R27, R8, 0x10, RZ ;  /* 0x00000010081b7819 */ /* 0x000fe200000006ff */
[----:B------:R-:W-:Y:S02]  /*23d0*/  IMAD.U32 R8, R9, 0x10000, RZ ;  /* 0x0001000009087824 */ /* 0x000fe400078e00ff */
[----:B------:R-:W-:Y:S01]  /*23e0*/  FADD R42, R15, R30 ;  /* 0x0000001e0f2a7221 */ /* 0x000fe20000000000 */
[----:B------:R-:W-:-:S02]  /*23f0*/  SHF.L.U32 R14, R14, 0x10, RZ ;  /* 0x000000100e0e7819 */ /* 0x000fc400000006ff */
[----:B------:R-:W-:Y:S01]  /*2400*/  SHF.L.U32 R11, R11, 0x10, RZ ;  /* 0x000000100b0b7819 */ /* 0x000fe200000006ff */
[--C-:B------:R-:W-:Y:S01]  /*2410*/  FADD R30, R13, R8.reuse ;  /* 0x000000080d1e7221 */ /* 0x100fe20000000000 */
[----:B------:R-:W-:Y:S02]  /*2420*/  SHF.L.U32 R12, R12, 0x10, RZ ;  /* 0x000000100c0c7819 */ /* 0x000fe400000006ff */
[C---:B------:R-:W-:Y:S02]  /*2430*/  SHF.L.U32 R10, R4.reuse, 0x10, RZ ;  /* 0x00000010040a7819 */ /* 0x040fe400000006ff */
[----:B------:R-:W-:Y:S02]  /*2440*/  PRMT R8, R4, 0x7632, R8 ;  /* 0x0000763204087816 */ /* 0x000fe40000000008 */
[----:B------:R-:W-:Y:S01]  /*2450*/  SHF.L.U32 R4, R5, 0x10, RZ ;  /* 0x0000001005047819 */ /* 0x000fe200000006ff */
[----:B------:R-:W-:Y:S01]  /*2460*/  IMAD.U32 R20, R20, 0x10000, RZ ;  /* 0x0001000014147824 */ /* 0x000fe200078e00ff */
[----:B------:R-:W-:Y:S01]  /*2470*/  SHF.L.U32 R15, R28, 0x10, RZ ;  /* 0x000000101c0f7819 */ /* 0x000fe200000006ff */
[----:B------:R-:W-:Y:S01]  /*2480*/  FADD R44, R14, R11 ;  /* 0x0000000b0e2c7221 */ /* 0x000fe20000000000 */
[----:B------:R-:W-:Y:S01]  /*2490*/  FADD R28, R12, R27 ;  /* 0x0000001b0c1c7221 */ /* 0x000fe20000000000 */
[----:B------:R-:W-:Y:S01]  /*24a0*/  FADD R11, -R19, R10 ;  /* 0x0000000a130b7221 */ /* 0x000fe20000000100 */
[----:B------:R-:W-:Y:S01]  /*24b0*/  PRMT R9, R5, 0x7632, R9 ;  /* 0x0000763205097816 */ /* 0x000fe20000000009 */
[----:B------:R-:W-:Y:S01]  /*24c0*/  FADD R31, R26, R31 ;  /* 0x0000001f1a1f7221 */ /* 0x000fe20000000000 */
[----:B------:R-:W-:Y:S01]  /*24d0*/  SHF.L.U32 R12, R6, 0x10, RZ ;  /* 0x00000010060c7819 */ /* 0x000fe200000006ff */
[----:B------:R-:W-:Y:S01]  /*24e0*/  FADD R5, -R19, R4 ;  /* 0x0000000413057221 */ /* 0x000fe20000000100 */
[----:B------:R-:W-:Y:S01]  /*24f0*/  FADD R26, R20, R15 ;  /* 0x0000000f141a7221 */ /* 0x000fe20000000000 */
[----:B------:R-:W-:Y:S01]  /*2500*/  FADD R22, R22, R29 ;  /* 0x0000001d16167221 */ /* 0x000fe20000000000 */
[----:B------:R-:W-:Y:S01]  /*2510*/  FADD R20, R37, 1 ;  /* 0x3f80000025147421 */ /* 0x000fe20000000000 */
[----:B------:R-:W-:Y:S01]  /*2520*/  PRMT R10, R6, 0x7632, R10 ;  /* 0x00007632060a7816 */ /* 0x000fe2000000000a */
[----:B------:R-:W-:Y:S01]  /*2530*/  FMUL R11, R18, R11 ;  /* 0x0000000b120b7220 */ /* 0x000fe20000400000 */
[----:B------:R-:W-:-:S02]  /*2540*/  SHF.L.U32 R14, R7, 0x10, RZ ;  /* 0x00000010070e7819 */ /* 0x000fc400000006ff */
[----:B------:R-:W-:Y:S01]  /*2550*/  PRMT R6, R7, 0x7632, R6 ;  /* 0x0000763207067816 */ /* 0x000fe20000000006 */
[----:B------:R-:W-:Y:S01]  /*2560*/  FADD R7, -R19, R12 ;  /* 0x0000000c13077221 */ /* 0x000fe20000000100 */
[----:B------:R-:W-:Y:S01]  /*2570*/  FMUL R12, R18, R5 ;  /* 0x00000005120c7220 */ /* 0x000fe20000400000 */
[----:B------:R-:W-:Y:S01]  /*2580*/  FFMA R22, R11, R20, R22 ;  /* 0x000000140b167223 */ /* 0x000fe20000000016 */
[----:B------:R-:W1:Y:S01]  /*2590*/  LDC.64 R4, c[0x0][0x238] ;  /* 0x00008e00ff047b82 */ /* 0x000e620000000a00 */
[----:B------:R-:W-:Y:S01]  /*25a0*/  FADD R13, R38, 1 ;  /* 0x3f800000260d7421 */ /* 0x000fe20000000000 */
[----:B------:R-:W-:Y:S01]  /*25b0*/  FADD R11, -R19, R14 ;  /* 0x0000000e130b7221 */ /* 0x000fe20000000100 */
[----:B------:R-:W-:Y:S01]  /*25c0*/  FADD R40, R40, 1 ;  /* 0x3f80000028287421 */ /* 0x000fe20000000000 */
[----:B------:R-:W-:Y:S01]  /*25d0*/  SHF.L.U32 R10, R10, 0x10, RZ ;  /* 0x000000100a0a7819 */ /* 0x000fe200000006ff */
[----:B------:R-:W-:Y:S01]  /*25e0*/  FFMA R31, R12, R13, R31 ;  /* 0x0000000d0c1f7223 */ /* 0x000fe2000000001f */
[C---:B------:R-:W-:Y:S01]  /*25f0*/  FMUL R11, R18.reuse, R11 ;  /* 0x0000000b120b7220 */ /* 0x040fe20000400000 */
[----:B------:R-:W-:Y:S01]  /*2600*/  FADD R20, R39, 1 ;  /* 0x3f80000027147421 */ /* 0x000fe20000000000 */
[----:B------:R-:W-:Y:S01]  /*2610*/  FMUL R7, R18, R7 ;  /* 0x0000000712077220 */ /* 0x000fe20000400000 */
[----:B------:R-:W-:Y:S01]  /*2620*/  SHF.L.U32 R12, R9, 0x10, RZ ;  /* 0x00000010090c7819 */ /* 0x000fe200000006ff */
[----:B------:R-:W-:Y:S01]  /*2630*/  IMAD.U32 R8, R8, 0x10000, RZ ;  /* 0x0001000008087824 */ /* 0x000fe200078e00ff */
[----:B------:R-:W-:Y:S01]  /*2640*/  SHF.L.U32 R6, R6, 0x10, RZ ;  /* 0x0000001006067819 */ /* 0x000fe200000006ff */
[----:B------:R-:W-:Y:S01]  /*2650*/  FFMA R40, R11, R40, R42 ;  /* 0x000000280b287223 */ /* 0x000fe2000000002a */
[----:B------:R-:W-:Y:S01]  /*2660*/  FFMA R36, R7, R20, R36 ;  /* 0x0000001407247223 */ /* 0x000fe20000000024 */
[C---:B------:R-:W-:Y:S01]  /*2670*/  FADD R11, -R19.reuse, R10 ;  /* 0x0000000a130b7221 */ /* 0x040fe20000000100 */
[C---:B------:R-:W-:Y:S01]  /*2680*/  FADD R7, -R19.reuse, R8 ;  /* 0x0000000813077221 */ /* 0x040fe20000000100 */
[C---:B------:R-:W-:Y:S01]  /*2690*/  FADD R9, -R19.reuse, R12 ;  /* 0x0000000c13097221 */ /* 0x040fe20000000100 */
[----:B------:R-:W-:Y:S01]  /*26a0*/  FADD R13, -R19, R6 ;  /* 0x00000006130d7221 */ /* 0x000fe20000000100 */
[----:B------:R-:W-:Y:S01]  /*26b0*/  FADD R20, R33, 1 ;  /* 0x3f80000021147421 */ /* 0x000fe20000000000 */
[----:B------:R-:W-:Y:S01]  /*26c0*/  FMUL R11, R18, R11 ;  /* 0x0000000b120b7220 */ /* 0x000fe20000400000 */
[----:B------:R-:W-:Y:S01]  /*26d0*/  FADD R32, R32, 1 ;  /* 0x3f80000020207421 */ /* 0x000fe20000000000 */
[----:B------:R-:W-:Y:S01]  /*26e0*/  FADD R14, R35, 1 ;  /* 0x3f800000230e7421 */ /* 0x000fe20000000000 */
[----:B------:R-:W-:Y:S01]  /*26f0*/  FADD R34, R34, 1 ;  /* 0x3f80000022227421 */ /* 0x000fe20000000000 */
[C---:B------:R-:W-:Y:S01]  /*2700*/  FMUL R7, R18.reuse, R7 ;  /* 0x0000000712077220 */ /* 0x040fe20000400000 */
[C---:B------:R-:W-:Y:S01]  /*2710*/  FMUL R9, R18.reuse, R9 ;  /* 0x0000000912097220 */ /* 0x040fe20000400000 */
[----:B------:R-:W-:Y:S01]  /*2720*/  FMUL R13, R18, R13 ;  /* 0x0000000d120d7220 */ /* 0x000fe20000400000 */
[----:B------:R-:W-:Y:S01]  /*2730*/  FFMA R11, R11, R20, R30 ;  /* 0x000000140b0b7223 */ /* 0x000fe2000000001e */
[----:B------:R-:W-:Y:S01]  /*2740*/  FFMA R7, R7, R32, R26 ;  /* 0x0000002007077223 */ /* 0x000fe2000000001a */
[----:B------:R-:W-:Y:S01]  /*2750*/  FFMA R14, R9, R14, R28 ;  /* 0x0000000e090e7223 */ /* 0x000fe2000000001c */
[----:B------:R-:W-:Y:S01]  /*2760*/  FFMA R13, R13, R34, R44 ;  /* 0x000000220d0d7223 */ /* 0x000fe2000000002c */
[----:B-1----:R-:W-:Y:S01]  /*2770*/  IMAD.WIDE R4, R23, 0x2, R4 ;  /* 0x0000000217047825 */ /* 0x002fe200078e0204 */
[----:B------:R-:W-:-:S02]  /*2780*/  F2FP.BF16.F32.PACK_AB R10, R11, R36 ;  /* 0x000000240b0a723e */ /* 0x000fc400000010ff */
[----:B------:R-:W-:Y:S02]  /*2790*/  F2FP.BF16.F32.PACK_AB R8, R7, R22 ;  /* 0x000000160708723e */ /* 0x000fe400000010ff */
[----:B------:R-:W-:Y:S02]  /*27a0*/  F2FP.BF16.F32.PACK_AB R9, R14, R31 ;  /* 0x0000001f0e09723e */ /* 0x000fe400000010ff */
[----:B------:R-:W-:-:S05]  /*27b0*/  F2FP.BF16.F32.PACK_AB R11, R13, R40 ;  /* 0x000000280d0b723e */ /* 0x000fca00000010ff */
[----:B------:R1:W-:Y:S01]  /*27c0*/  STG.E.128 desc[UR4][R4.64], R8 ;  /* 0x0000000804007986 */ /* 0x0003e2000c101d04 */
[----:B------:R-:W-:Y:S05]  /*27d0*/  @!P0 BRA `(.L_x_2) ;  /* 0xfffffff400fc8947 */ /* 0x000fea000383ffff */
[----:B------:R-:W-:Y:S05]  /*27e0*/  EXIT ;  /* 0x000000000000794d */ /* 0x000fea0003800000 */
.L_x_3:
[----:B------:R-:W-:-:S00]  /*27f0*/  BRA `(.L_x_3) ;  /* 0xfffffffc00fc7947 */ /* 0x000fc0000383ffff */
[----:B------:R-:W-:-:S00]  /*2800*/  NOP ;  /* 0x0000000000007918 */ /* 0x000fc00000000000 */
[----:B------:R-:W-:-:S00]  /*2810*/  NOP ;  /* 0x0000000000007918 */ /* 0x000fc00000000000 */
[----:B------:R-:W-:-:S00]  /*2820*/  NOP ;  /* 0x0000000000007918 */ /* 0x000fc00000000000 */
[----:B------:R-:W-:-:S00]  /*2830*/  NOP ;  /* 0x0000000000007918 */ /* 0x000fc00000000000 */
[----:B------:R-:W-:-:S00]  /*2840*/  NOP ;  /* 0x0000000000007918 */ /* 0x000fc00000000000 */
[----:B------:R-:W-:-:S00]  /*2850*/  NOP ;  /* 0x0000000000007918 */ /* 0x000fc00000000000 */
[----:B------:R-:W-:-:S00]  /*2860*/  NOP ;  /* 0x0000000000007918 */ /* 0x000fc00000000000 */
[----:B------:R-:W-:-:S00]  /*2870*/  NOP ;  /* 0x0000000000007918 */ /* 0x000fc00000000000 */
.L_x_4:


//--------------------- .nv.global.init           --------------------------
	.section	.nv.global.init,"aw",@progbits
.nv.global.init:
	.type		_$_str,@object
	.size		_$_str,(.L_0 - _$_str)
_$_str:
        /*0000*/ 	.byte	0x5f, 0x5f, 0x43, 0x55, 0x44, 0x41, 0x5f, 0x46, 0x54, 0x5a, 0x00
.L_0:


//--------------------- .nv.constant0.triton_     --------------------------
	.section	.nv.constant0.triton_,"a",@progbits
	.sectionflags	@""
	.align	4
.nv.constant0.triton_:
	.zero		584
